	.target	sm_90a

	.elftype	@"ET_EXEC"


//--------------------- .note.nv.tkinfo           --------------------------
	.section	.note.nv.tkinfo,"",@"SHT_NOTE"
	.sectionflags	@"SHF_NOTE_NV_TKINFO"
	.tkinfo
        /*0018*/ 	.word	0x00000002
        /*0030*/ 	.string	""
        /*0030*/ 	.string	"ptxas"
        /*0030*/ 	.string	"Cuda compilation tools, release 13.0, V13.0.88"
        /*0030*/ 	.string	"Build cuda_13.0.r13.0/compiler.36424714_0"
        /*0030*/ 	.string	"-arch sm_90a -m 64 "



//--------------------- .note.nv.cuinfo           --------------------------
	.section	.note.nv.cuinfo,"",@"SHT_NOTE"
	.sectionflags	@"SHF_NOTE_NV_CUINFO"
        /*0018*/ 	.short	0x0002
        /*001a*/ 	.short	0x005a
        /*001c*/ 	.short	0x0082
	.zero		2


//--------------------- .nv.info                  --------------------------
	.section	.nv.info,"",@"SHT_CUDA_INFO"
	.align	4


	//----- nvinfo : EIATTR_REGCOUNT
	.align		4
        /*0000*/ 	.byte	0x04, 0x2f
        /*0002*/ 	.short	(.L_15 - .L_14)
	.align		4
.L_14:
        /*0004*/ 	.word	index@(_ZN7cutlass13device_kernelINS_4gemm6kernel13GemmUniversalIN4cute5tupleIJiiiiEEENS1_10collective13CollectiveMmaINS1_34MainloopSm90TmaGmmaWarpSpecializedILi5ENS5_IJNS4_1CILi2EEENSA_ILi1EEESC_EEENS1_35KernelTmaWarpSpecializedCooperativeEEENS5_IJNSA_ILi128EEENSA_ILi256EEESG_EEENS_6half_tENS5_IJlSC_lEEESJ_SK_NS4_8TiledMMAINS4_8MMA_AtomIJNS4_4SM904GMMA26MMA_64x256x16_F32F16F16_SSILNSO_5MajorE0ELSQ_0ELNSO_7ScaleInE1ELSR_1EEEEEENS4_6LayoutISD_NS5_IJSC_NSA_ILi0EEESV_EEEEENS5_IJNS4_10UnderscoreESY_SY_EEEEENS4_13SM90_TMA_LOADENS4_14ComposedLayoutINS4_7SwizzleILi3ELi4ELi3EEENS4_18smem_ptr_flag_bitsILi16EEENSU_INS5_IJNSA_ILi8EEENSA_ILi64EEEEEENS5_IJS18_SC_EEEEEEEvNS4_8identityENS4_23SM90_TMA_LOAD_MULTICASTES1C_vS1D_EENS_8epilogue10collective6detail29Sm90TmaWarpSpecializedAdapterINS1H_15DefaultEpilogueISJ_SK_SK_NS1G_6thread17LinearCombinationISJ_Li1EffLNS1L_9ScaleType4KindE0ELNS_15FloatRoundStyleE2ESJ_EENS1_15EpilogueDefaultEEEEEvvEEEEvNT_6ParamsE)
        /*0008*/ 	.word	0x000000a8


	//----- nvinfo : EIATTR_FRAME_SIZE
	.align		4
.L_15:
        /*000c*/ 	.byte	0x04, 0x11
        /*000e*/ 	.short	(.L_17 - .L_16)
	.align		4
.L_16:
        /*0010*/ 	.word	index@(_ZN7cutlass13device_kernelINS_4gemm6kernel13GemmUniversalIN4cute5tupleIJiiiiEEENS1_10collective13CollectiveMmaINS1_34MainloopSm90TmaGmmaWarpSpecializedILi5ENS5_IJNS4_1CILi2EEENSA_ILi1EEESC_EEENS1_35KernelTmaWarpSpecializedCooperativeEEENS5_IJNSA_ILi128EEENSA_ILi256EEESG_EEENS_6half_tENS5_IJlSC_lEEESJ_SK_NS4_8TiledMMAINS4_8MMA_AtomIJNS4_4SM904GMMA26MMA_64x256x16_F32F16F16_SSILNSO_5MajorE0ELSQ_0ELNSO_7ScaleInE1ELSR_1EEEEEENS4_6LayoutISD_NS5_IJSC_NSA_ILi0EEESV_EEEEENS5_IJNS4_10UnderscoreESY_SY_EEEEENS4_13SM90_TMA_LOADENS4_14ComposedLayoutINS4_7SwizzleILi3ELi4ELi3EEENS4_18smem_ptr_flag_bitsILi16EEENSU_INS5_IJNSA_ILi8EEENSA_ILi64EEEEEENS5_IJS18_SC_EEEEEEEvNS4_8identityENS4_23SM90_TMA_LOAD_MULTICASTES1C_vS1D_EENS_8epilogue10collective6detail29Sm90TmaWarpSpecializedAdapterINS1H_15DefaultEpilogueISJ_SK_SK_NS1G_6thread17LinearCombinationISJ_Li1EffLNS1L_9ScaleType4KindE0ELNS_15FloatRoundStyleE2ESJ_EENS1_15EpilogueDefaultEEEEEvvEEEEvNT_6ParamsE)
        /*0014*/ 	.word	0x00000000


	//----- nvinfo : EIATTR_MIN_STACK_SIZE
	.align		4
.L_17:
        /*0018*/ 	.byte	0x04, 0x12
        /*001a*/ 	.short	(.L_19 - .L_18)
	.align		4
.L_18:
        /*001c*/ 	.word	index@(_ZN7cutlass13device_kernelINS_4gemm6kernel13GemmUniversalIN4cute5tupleIJiiiiEEENS1_10collective13CollectiveMmaINS1_34MainloopSm90TmaGmmaWarpSpecializedILi5ENS5_IJNS4_1CILi2EEENSA_ILi1EEESC_EEENS1_35KernelTmaWarpSpecializedCooperativeEEENS5_IJNSA_ILi128EEENSA_ILi256EEESG_EEENS_6half_tENS5_IJlSC_lEEESJ_SK_NS4_8TiledMMAINS4_8MMA_AtomIJNS4_4SM904GMMA26MMA_64x256x16_F32F16F16_SSILNSO_5MajorE0ELSQ_0ELNSO_7ScaleInE1ELSR_1EEEEEENS4_6LayoutISD_NS5_IJSC_NSA_ILi0EEESV_EEEEENS5_IJNS4_10UnderscoreESY_SY_EEEEENS4_13SM90_TMA_LOADENS4_14ComposedLayoutINS4_7SwizzleILi3ELi4ELi3EEENS4_18smem_ptr_flag_bitsILi16EEENSU_INS5_IJNSA_ILi8EEENSA_ILi64EEEEEENS5_IJS18_SC_EEEEEEEvNS4_8identityENS4_23SM90_TMA_LOAD_MULTICASTES1C_vS1D_EENS_8epilogue10collective6detail29Sm90TmaWarpSpecializedAdapterINS1H_15DefaultEpilogueISJ_SK_SK_NS1G_6thread17LinearCombinationISJ_Li1EffLNS1L_9ScaleType4KindE0ELNS_15FloatRoundStyleE2ESJ_EENS1_15EpilogueDefaultEEEEEvvEEEEvNT_6ParamsE)
        /*0020*/ 	.word	0x00000000
.L_19:


//--------------------- .nv.compat                --------------------------
	.section	.nv.compat,"",@"SHT_CUDA_COMPAT_INFO"
	.align	4
        /*0000*/ 	.byte	0x02, 0x09, 0x01, 0x00, 0x02, 0x02, 0x04, 0x00, 0x02, 0x05, 0x05, 0x00, 0x03, 0x07, 0x01, 0x01
        /*0010*/ 	.byte	0x02, 0x03, 0x01, 0x00, 0x02, 0x06, 0x01, 0x00, 0x04, 0x0b, 0x08, 0x00, 0x00, 0x00, 0x00, 0x00
        /*0020*/ 	.byte	0x00, 0x00, 0x00, 0x00


//--------------------- .nv.info._ZN7cutlass13device_kernelINS_4gemm6kernel13GemmUniversalIN4cute5tupleIJiiiiEEENS1_10collective13CollectiveMmaINS1_34MainloopSm90TmaGmmaWarpSpecializedILi5ENS5_IJNS4_1CILi2EEENSA_ILi1EEESC_EEENS1_35KernelTmaWarpSpecializedCooperativeEEENS5_IJNSA_ILi128EEENSA_ILi256EEESG_EEENS_6half_tENS5_IJlSC_lEEESJ_SK_NS4_8TiledMMAINS4_8MMA_AtomIJNS4_4SM904GMMA26MMA_64x256x16_F32F16F16_SSILNSO_5MajorE0ELSQ_0ELNSO_7ScaleInE1ELSR_1EEEEEENS4_6LayoutISD_NS5_IJSC_NSA_ILi0EEESV_EEEEENS5_IJNS4_10UnderscoreESY_SY_EEEEENS4_13SM90_TMA_LOADENS4_14ComposedLayoutINS4_7SwizzleILi3ELi4ELi3EEENS4_18smem_ptr_flag_bitsILi16EEENSU_INS5_IJNSA_ILi8EEENSA_ILi64EEEEEENS5_IJS18_SC_EEEEEEEvNS4_8identityENS4_23SM90_TMA_LOAD_MULTICASTES1C_vS1D_EENS_8epilogue10collective6detail29Sm90TmaWarpSpecializedAdapterINS1H_15DefaultEpilogueISJ_SK_SK_NS1G_6thread17LinearCombinationISJ_Li1EffLNS1L_9ScaleType4KindE0ELNS_15FloatRoundStyleE2ESJ_EENS1_15EpilogueDefaultEEEEEvvEEEEvNT_6ParamsE --------------------------
	.section	.nv.info._ZN7cutlass13device_kernelINS_4gemm6kernel13GemmUniversalIN4cute5tupleIJiiiiEEENS1_10collective13CollectiveMmaINS1_34MainloopSm90TmaGmmaWarpSpecializedILi5ENS5_IJNS4_1CILi2EEENSA_ILi1EEESC_EEENS1_35KernelTmaWarpSpecializedCooperativeEEENS5_IJNSA_ILi128EEENSA_ILi256EEESG_EEENS_6half_tENS5_IJlSC_lEEESJ_SK_NS4_8TiledMMAINS4_8MMA_AtomIJNS4_4SM904GMMA26MMA_64x256x16_F32F16F16_SSILNSO_5MajorE0ELSQ_0ELNSO_7ScaleInE1ELSR_1EEEEEENS4_6LayoutISD_NS5_IJSC_NSA_ILi0EEESV_EEEEENS5_IJNS4_10UnderscoreESY_SY_EEEEENS4_13SM90_TMA_LOADENS4_14ComposedLayoutINS4_7SwizzleILi3ELi4ELi3EEENS4_18smem_ptr_flag_bitsILi16EEENSU_INS5_IJNSA_ILi8EEENSA_ILi64EEEEEENS5_IJS18_SC_EEEEEEEvNS4_8identityENS4_23SM90_TMA_LOAD_MULTICASTES1C_vS1D_EENS_8epilogue10collective6detail29Sm90TmaWarpSpecializedAdapterINS1H_15DefaultEpilogueISJ_SK_SK_NS1G_6thread17LinearCombinationISJ_Li1EffLNS1L_9ScaleType4KindE0ELNS_15FloatRoundStyleE2ESJ_EENS1_15EpilogueDefaultEEEEEvvEEEEvNT_6ParamsE,"",@"SHT_CUDA_INFO"
	.sectionflags	@""
	.align	4


	//----- nvinfo : EIATTR_CUDA_API_VERSION
	.align		4
        /*0000*/ 	.byte	0x04, 0x37
        /*0002*/ 	.short	(.L_21 - .L_20)
.L_20:
        /*0004*/ 	.word	0x00000082


	//----- nvinfo : EIATTR_KPARAM_INFO
	.align		4
.L_21:
        /*0008*/ 	.byte	0x04, 0x17
        /*000a*/ 	.short	(.L_23 - .L_22)
.L_22:
        /*000c*/ 	.word	0x00000000
        /*0010*/ 	.short	0x0000
        /*0012*/ 	.short	0x0070
        /*0014*/ 	.byte	0x00, 0xf0, 0x01, 0x10


	//----- nvinfo : EIATTR_SPARSE_MMA_MASK
	.align		4
.L_23:
        /*0018*/ 	.byte	0x03, 0x50
        /*001a*/ 	.short	0x0000


	//----- nvinfo : EIATTR_MAXREG_COUNT
	.align		4
        /*001c*/ 	.byte	0x03, 0x1b
        /*001e*/ 	.short	0x00a8


	//----- nvinfo : EIATTR_NUM_BARRIERS
	.align		4
        /*0020*/ 	.byte	0x02, 0x4c
        /*0022*/ 	.byte	0x01
	.zero		1


	//----- nvinfo : EIATTR_EXTERNS
	.align		4
        /*0024*/ 	.byte	0x04, 0x0f
        /*0026*/ 	.short	(.L_25 - .L_24)


	//   ....[0]....
	.align		4
.L_24:
        /*0028*/ 	.word	index@(__assertfail)


	//----- nvinfo : EIATTR_MERCURY_ISA_VERSION
	.align		4
.L_25:
        /*002c*/ 	.byte	0x03, 0x5f
        /*002e*/ 	.short	0x0101


	//----- nvinfo : EIATTR_INT_WARP_WIDE_INSTR_OFFSETS
	.align		4
        /*0030*/ 	.byte	0x04, 0x31
        /*0032*/ 	.short	(.L_27 - .L_26)


	//   ....[0]....
.L_26:
        /*0034*/ 	.word	0x000004a0


	//   ....[1]....
        /*0038*/ 	.word	0x000004d0


	//   ....[2]....
        /*003c*/ 	.word	0x00000690


	//----- nvinfo : EIATTR_COOP_GROUP_MASK_REGIDS
	.align		4
.L_27:
        /*0040*/ 	.byte	0x04, 0x29
        /*0042*/ 	.short	(.L_29 - .L_28)


	//   ....[0]....
.L_28:
        /*0044*/ 	.word	0xffffffff


	//   ....[1]....
        /*0048*/ 	.word	0xffffffff


	//   ....[2]....
        /*004c*/ 	.word	0xffffffff


	//   ....[3]....
        /*0050*/ 	.word	0xffffffff


	//   ....[4]....
        /*0054*/ 	.word	0xffffffff


	//   ....[5]....
        /*0058*/ 	.word	0xffffffff


	//----- nvinfo : EIATTR_COOP_GROUP_INSTR_OFFSETS
	.align		4
.L_29:
        /*005c*/ 	.byte	0x04, 0x28
        /*005e*/ 	.short	(.L_31 - .L_30)


	//   ....[0]....
.L_30:
        /*0060*/ 	.word	0x00000060


	//   ....[1]....
        /*0064*/ 	.word	0x00000070


	//   ....[2]....
        /*0068*/ 	.word	0x00000130


	//   ....[3]....
        /*006c*/ 	.word	0x000002f0


	//   ....[4]....
        /*0070*/ 	.word	0x00000810


	//   ....[5]....
        /*0074*/ 	.word	0x00001260


	//----- nvinfo : EIATTR_REG_RECONFIG
	.align		4
.L_31:
        /*0078*/ 	.byte	0x01, 0x54
	.zero		2


	//----- nvinfo : EIATTR_SYSCALL_OFFSETS
	.align		4
        /*007c*/ 	.byte	0x04, 0x46
        /*007e*/ 	.short	(.L_33 - .L_32)


	//   ....[0]....
.L_32:
        /*0080*/ 	.word	0x00001420


	//----- nvinfo : EIATTR_MBARRIER_INSTR_OFFSETS
	.align		4
.L_33:
        /*0084*/ 	.byte	0x04, 0x39
        /*0086*/ 	.short	(.L_35 - .L_34)


	//   ....[0]....
.L_34:
        /*0088*/ 	.word	0x00000230
        /*008c*/ 	.word	0x000000ff
        /*0090*/ 	.word	0x00000000
        /*0094*/ 	.short	0x0100
        /*0096*/ 	.byte	0x08
	.zero		1


	//   ....[1]....
        /*0098*/ 	.word	0x00000240
        /*009c*/ 	.word	0x000000ff
        /*00a0*/ 	.word	0x00000028
        /*00a4*/ 	.short	0x0100
        /*00a6*/ 	.byte	0x08
	.zero		1


	//   ....[2]....
        /*00a8*/ 	.word	0x00000250
        /*00ac*/ 	.word	0x000000ff
        /*00b0*/ 	.word	0x00000008
        /*00b4*/ 	.short	0x0100
        /*00b6*/ 	.byte	0x08
	.zero		1


	//   ....[3]....
        /*00b8*/ 	.word	0x00000260
        /*00bc*/ 	.word	0x000000ff
        /*00c0*/ 	.word	0x00000030
        /*00c4*/ 	.short	0x0100
        /*00c6*/ 	.byte	0x08
	.zero		1


	//   ....[4]....
        /*00c8*/ 	.word	0x00000270
        /*00cc*/ 	.word	0x000000ff
        /*00d0*/ 	.word	0x00000010
        /*00d4*/ 	.short	0x0100
        /*00d6*/ 	.byte	0x08
	.zero		1


	//   ....[5]....
        /*00d8*/ 	.word	0x00000280
        /*00dc*/ 	.word	0x000000ff
        /*00e0*/ 	.word	0x00000038
        /*00e4*/ 	.short	0x0100
        /*00e6*/ 	.byte	0x08
	.zero		1


	//   ....[6]....
        /*00e8*/ 	.word	0x00000290
        /*00ec*/ 	.word	0x000000ff
        /*00f0*/ 	.word	0x00000018
        /*00f4*/ 	.short	0x0100
        /*00f6*/ 	.byte	0x08
	.zero		1


	//   ....[7]....
        /*00f8*/ 	.word	0x000002a0
        /*00fc*/ 	.word	0x000000ff
        /*0100*/ 	.word	0x00000040
        /*0104*/ 	.short	0x0100
        /*0106*/ 	.byte	0x08
	.zero		1


	//   ....[8]....
        /*0108*/ 	.word	0x000002b0
        /*010c*/ 	.word	0x000000ff
        /*0110*/ 	.word	0x00000020
        /*0114*/ 	.short	0x0100
        /*0116*/ 	.byte	0x08
	.zero		1


	//   ....[9]....
        /*0118*/ 	.word	0x000002c0
        /*011c*/ 	.word	0x000000ff
        /*0120*/ 	.word	0x00000048
        /*0124*/ 	.short	0x0100
        /*0126*/ 	.byte	0x08
	.zero		1


	//   ....[10]....
        /*0128*/ 	.word	0x00000710
        /*012c*/ 	.word	0x000000ff
        /*0130*/ 	.word	0x00000060
        /*0134*/ 	.short	0x0100
        /*0136*/ 	.byte	0x06
	.zero		1


	//   ....[11]....
        /*0138*/ 	.word	0x000007a0
        /*013c*/ 	.word	0x000000ff
        /*0140*/ 	.word	0x00000068
        /*0144*/ 	.short	0x0100
        /*0146*/ 	.byte	0x06
	.zero		1


	//   ....[12]....
        /*0148*/ 	.word	0x000014e0
        /*014c*/ 	.word	0x00000003
        /*0150*/ 	.word	0x00000000
        /*0154*/ 	.short	0x010a
        /*0156*/ 	.byte	0x3f
	.zero		1


	//   ....[13]....
        /*0158*/ 	.word	0x00001520
        /*015c*/ 	.word	0x00000003
        /*0160*/ 	.word	0x00000000
        /*0164*/ 	.short	0x010a
        /*0166*/ 	.byte	0x3f
	.zero		1


	//   ....[14]....
        /*0168*/ 	.word	0x00001b20
        /*016c*/ 	.word	0x00000005
        /*0170*/ 	.word	0x00000000
        /*0174*/ 	.short	0x010a
        /*0176*/ 	.byte	0x3f
	.zero		1


	//   ....[15]....
        /*0178*/ 	.word	0x00001b60
        /*017c*/ 	.word	0x00000005
        /*0180*/ 	.word	0x00000000
        /*0184*/ 	.short	0x010a
        /*0186*/ 	.byte	0x3f
	.zero		1


	//   ....[16]....
        /*0188*/ 	.word	0x00001ff0
        /*018c*/ 	.word	0x00000005
        /*0190*/ 	.word	0x00000000
        /*0194*/ 	.short	0x0101
        /*0196*/ 	.byte	0x3f
	.zero		1


	//   ....[17]....
        /*0198*/ 	.word	0x00002210
        /*019c*/ 	.word	0x00000003
        /*01a0*/ 	.word	0x00000000
        /*01a4*/ 	.short	0x0101
        /*01a6*/ 	.byte	0x3f
	.zero		1


	//   ....[18]....
        /*01a8*/ 	.word	0x0000aff0
        /*01ac*/ 	.word	0x00000017
        /*01b0*/ 	.word	0x00000028
        /*01b4*/ 	.short	0x010a
        /*01b6*/ 	.byte	0x3f
	.zero		1


	//   ....[19]....
        /*01b8*/ 	.word	0x0000b430
        /*01bc*/ 	.word	0x00000003
        /*01c0*/ 	.word	0x00000068
        /*01c4*/ 	.short	0x0101
        /*01c6*/ 	.byte	0x3f
	.zero		1


	//   ....[20]....
        /*01c8*/ 	.word	0x0000bb90
        /*01cc*/ 	.word	0x00000007
        /*01d0*/ 	.word	0x00000000
        /*01d4*/ 	.short	0x010a
        /*01d6*/ 	.byte	0x3f
	.zero		1


	//   ....[21]....
        /*01d8*/ 	.word	0x0000bc10
        /*01dc*/ 	.word	0x00000008
        /*01e0*/ 	.word	0x00000000
        /*01e4*/ 	.short	0x010a
        /*01e6*/ 	.byte	0x3f
	.zero		1


	//   ....[22]....
        /*01e8*/ 	.word	0x0000bca0
        /*01ec*/ 	.word	0x00000009
        /*01f0*/ 	.word	0x00000000
        /*01f4*/ 	.short	0x010a
        /*01f6*/ 	.byte	0x3f
	.zero		1


	//   ....[23]....
        /*01f8*/ 	.word	0x0000bd30
        /*01fc*/ 	.word	0x00000006
        /*0200*/ 	.word	0x00000000
        /*0204*/ 	.short	0x010a
        /*0206*/ 	.byte	0x3f
	.zero		1


	//   ....[24]....
        /*0208*/ 	.word	0x0000bdc0
        /*020c*/ 	.word	0x00000003
        /*0210*/ 	.word	0x00000000
        /*0214*/ 	.short	0x010a
        /*0216*/ 	.byte	0x3f
	.zero		1


	//   ....[25]....
        /*0218*/ 	.word	0x0000be20
        /*021c*/ 	.word	0x00000003
        /*0220*/ 	.word	0x00000000
        /*0224*/ 	.short	0x010a
        /*0226*/ 	.byte	0x3f
	.zero		1


	//   ....[26]....
        /*0228*/ 	.word	0x0000be70
        /*022c*/ 	.word	0x00000005
        /*0230*/ 	.word	0x00000000
        /*0234*/ 	.short	0x010a
        /*0236*/ 	.byte	0x3f
	.zero		1


	//   ....[27]....
        /*0238*/ 	.word	0x0000bf40
        /*023c*/ 	.word	0x00000017
        /*0240*/ 	.word	0x00000028
        /*0244*/ 	.short	0x010a
        /*0246*/ 	.byte	0x3f
	.zero		1


	//   ....[28]....
        /*0248*/ 	.word	0x0000c010
        /*024c*/ 	.word	0x00000007
        /*0250*/ 	.word	0x00000000
        /*0254*/ 	.short	0x010a
        /*0256*/ 	.byte	0x3f
	.zero		1


	//   ....[29]....
        /*0258*/ 	.word	0x0000c060
        /*025c*/ 	.word	0x00000008
        /*0260*/ 	.word	0x00000000
        /*0264*/ 	.short	0x010a
        /*0266*/ 	.byte	0x3f
	.zero		1


	//   ....[30]....
        /*0268*/ 	.word	0x0000c0b0
        /*026c*/ 	.word	0x00000009
        /*0270*/ 	.word	0x00000000
        /*0274*/ 	.short	0x010a
        /*0276*/ 	.byte	0x3f
	.zero		1


	//   ....[31]....
        /*0278*/ 	.word	0x0000c100
        /*027c*/ 	.word	0x00000006
        /*0280*/ 	.word	0x00000000
        /*0284*/ 	.short	0x010a
        /*0286*/ 	.byte	0x3f
	.zero		1


	//----- nvinfo : EIATTR_NUM_MBARRIERS
	.align		4
.L_35:
        /*0288*/ 	.byte	0x03, 0x38
        /*028a*/ 	.short	0x000c


	//----- nvinfo : EIATTR_EXIT_INSTR_OFFSETS
	.align		4
        /*028c*/ 	.byte	0x04, 0x1c
        /*028e*/ 	.short	(.L_37 - .L_36)


	//   ....[0]....
.L_36:
        /*0290*/ 	.word	0x00000970


	//   ....[1]....
        /*0294*/ 	.word	0x00001190


	//   ....[2]....
        /*0298*/ 	.word	0x0000a710


	//   ....[3]....
        /*029c*/ 	.word	0x0000ac70


	//   ....[4]....
        /*02a0*/ 	.word	0x0000be10


	//----- nvinfo : EIATTR_MAX_THREADS
	.align		4
.L_37:
        /*02a4*/ 	.byte	0x04, 0x05
        /*02a6*/ 	.short	(.L_39 - .L_38)
.L_38:
        /*02a8*/ 	.word	0x00000180
        /*02ac*/ 	.word	0x00000001
        /*02b0*/ 	.word	0x00000001


	//----- nvinfo : EIATTR_CRS_STACK_SIZE
	.align		4
.L_39:
        /*02b4*/ 	.byte	0x04, 0x1e
        /*02b6*/ 	.short	(.L_41 - .L_40)
.L_40:
        /*02b8*/ 	.word	0x00000000


	//----- nvinfo : EIATTR_CBANK_PARAM_SIZE
	.align		4
.L_41:
        /*02bc*/ 	.byte	0x03, 0x19
        /*02be*/ 	.short	0x0470


	//----- nvinfo : EIATTR_PARAM_CBANK
	.align		4
        /*02c0*/ 	.byte	0x04, 0x0a
        /*02c2*/ 	.short	(.L_43 - .L_42)
	.align		4
.L_42:
        /*02c4*/ 	.word	index@(.nv.constant0._ZN7cutlass13device_kernelINS_4gemm6kernel13GemmUniversalIN4cute5tupleIJiiiiEEENS1_10collective13CollectiveMmaINS1_34MainloopSm90TmaGmmaWarpSpecializedILi5ENS5_IJNS4_1CILi2EEENSA_ILi1EEESC_EEENS1_35KernelTmaWarpSpecializedCooperativeEEENS5_IJNSA_ILi128EEENSA_ILi256EEESG_EEENS_6half_tENS5_IJlSC_lEEESJ_SK_NS4_8TiledMMAINS4_8MMA_AtomIJNS4_4SM904GMMA26MMA_64x256x16_F32F16F16_SSILNSO_5MajorE0ELSQ_0ELNSO_7ScaleInE1ELSR_1EEEEEENS4_6LayoutISD_NS5_IJSC_NSA_ILi0EEESV_EEEEENS5_IJNS4_10UnderscoreESY_SY_EEEEENS4_13SM90_TMA_LOADENS4_14ComposedLayoutINS4_7SwizzleILi3ELi4ELi3EEENS4_18smem_ptr_flag_bitsILi16EEENSU_INS5_IJNSA_ILi8EEENSA_ILi64EEEEEENS5_IJS18_SC_EEEEEEEvNS4_8identityENS4_23SM90_TMA_LOAD_MULTICASTES1C_vS1D_EENS_8epilogue10collective6detail29Sm90TmaWarpSpecializedAdapterINS1H_15DefaultEpilogueISJ_SK_SK_NS1G_6thread17LinearCombinationISJ_Li1EffLNS1L_9ScaleType4KindE0ELNS_15FloatRoundStyleE2ESJ_EENS1_15EpilogueDefaultEEEEEvvEEEEvNT_6ParamsE)
        /*02c8*/ 	.short	0x0210
        /*02ca*/ 	.short	0x0470


	//----- nvinfo : EIATTR_SW_WAR
	.align		4
.L_43:
        /*02cc*/ 	.byte	0x04, 0x36
        /*02ce*/ 	.short	(.L_45 - .L_44)
.L_44:
        /*02d0*/ 	.word	0x00000008
.L_45:


//--------------------- .nv.callgraph             --------------------------
	.section	.nv.callgraph,"",@"SHT_CUDA_CALLGRAPH"
	.align	4
	.sectionentsize	8
	.align		4
        /*0000*/ 	.word	0x00000000
	.align		4
        /*0004*/ 	.word	0xffffffff
	.align		4
        /*0008*/ 	.word	index@(_ZN7cutlass13device_kernelINS_4gemm6kernel13GemmUniversalIN4cute5tupleIJiiiiEEENS1_10collective13CollectiveMmaINS1_34MainloopSm90TmaGmmaWarpSpecializedILi5ENS5_IJNS4_1CILi2EEENSA_ILi1EEESC_EEENS1_35KernelTmaWarpSpecializedCooperativeEEENS5_IJNSA_ILi128EEENSA_ILi256EEESG_EEENS_6half_tENS5_IJlSC_lEEESJ_SK_NS4_8TiledMMAINS4_8MMA_AtomIJNS4_4SM904GMMA26MMA_64x256x16_F32F16F16_SSILNSO_5MajorE0ELSQ_0ELNSO_7ScaleInE1ELSR_1EEEEEENS4_6LayoutISD_NS5_IJSC_NSA_ILi0EEESV_EEEEENS5_IJNS4_10UnderscoreESY_SY_EEEEENS4_13SM90_TMA_LOADENS4_14ComposedLayoutINS4_7SwizzleILi3ELi4ELi3EEENS4_18smem_ptr_flag_bitsILi16EEENSU_INS5_IJNSA_ILi8EEENSA_ILi64EEEEEENS5_IJS18_SC_EEEEEEEvNS4_8identityENS4_23SM90_TMA_LOAD_MULTICASTES1C_vS1D_EENS_8epilogue10collective6detail29Sm90TmaWarpSpecializedAdapterINS1H_15DefaultEpilogueISJ_SK_SK_NS1G_6thread17LinearCombinationISJ_Li1EffLNS1L_9ScaleType4KindE0ELNS_15FloatRoundStyleE2ESJ_EENS1_15EpilogueDefaultEEEEEvvEEEEvNT_6ParamsE)
	.align		4
        /*000c*/ 	.word	index@(__assertfail)
	.align		4
        /*0010*/ 	.word	0x00000000
	.align		4
        /*0014*/ 	.word	0xfffffffe
	.align		4
        /*0018*/ 	.word	0x00000000
	.align		4
        /*001c*/ 	.word	0xfffffffd
	.align		4
        /*0020*/ 	.word	0x00000000
	.align		4
        /*0024*/ 	.word	0xfffffffc


//--------------------- .nv.constant4             --------------------------
	.section	.nv.constant4,"a",@progbits
	.align	8
	.align		8
.nv.constant4:
        /*0000*/ 	.dword	__assertfail
	.align		8
        /*0008*/ 	.dword	__unnamed_1
	.align		8
        /*0010*/ 	.dword	_ZN39_INTERNAL_f9c90470_4_k_cu_333b0f16_42074cuda3std3__45__cpo5beginE
	.align		8
        /*0018*/ 	.dword	_ZN39_INTERNAL_f9c90470_4_k_cu_333b0f16_42074cuda3std3__45__cpo3endE
	.align		8
        /*0020*/ 	.dword	_ZN39_INTERNAL_f9c90470_4_k_cu_333b0f16_42074cuda3std3__45__cpo6cbeginE
	.align		8
        /*0028*/ 	.dword	_ZN39_INTERNAL_f9c90470_4_k_cu_333b0f16_42074cuda3std3__45__cpo4cendE
	.align		8
        /*0030*/ 	.dword	_ZN39_INTERNAL_f9c90470_4_k_cu_333b0f16_42074cuda3std3__441_GLOBAL__N__f9c90470_4_k_cu_333b0f16_42076ignoreE
	.align		8
        /*0038*/ 	.dword	_ZN39_INTERNAL_f9c90470_4_k_cu_333b0f16_42074cuda3std3__419piecewise_constructE
	.align		8
        /*0040*/ 	.dword	_ZN39_INTERNAL_f9c90470_4_k_cu_333b0f16_42074cuda3std3__48in_placeE
	.align		8
        /*0048*/ 	.dword	_ZN39_INTERNAL_f9c90470_4_k_cu_333b0f16_42074cuda3std6ranges3__45__cpo4swapE
	.align		8
        /*0050*/ 	.dword	_ZN39_INTERNAL_f9c90470_4_k_cu_333b0f16_42074cuda3std6ranges3__45__cpo9iter_moveE
	.align		8
        /*0058*/ 	.dword	_ZN39_INTERNAL_f9c90470_4_k_cu_333b0f16_42074cute7productE
	.align		8
        /*0060*/ 	.dword	_ZN39_INTERNAL_f9c90470_4_k_cu_333b0f16_42074cute1_E
	.align		8
        /*0068*/ 	.dword	$str$22
	.align		8
        /*0070*/ 	.dword	$str$23


//--------------------- .text._ZN7cutlass13device_kernelINS_4gemm6kernel13GemmUniversalIN4cute5tupleIJiiiiEEENS1_10collective13CollectiveMmaINS1_34MainloopSm90TmaGmmaWarpSpecializedILi5ENS5_IJNS4_1CILi2EEENSA_ILi1EEESC_EEENS1_35KernelTmaWarpSpecializedCooperativeEEENS5_IJNSA_ILi128EEENSA_ILi256EEESG_EEENS_6half_tENS5_IJlSC_lEEESJ_SK_NS4_8TiledMMAINS4_8MMA_AtomIJNS4_4SM904GMMA26MMA_64x256x16_F32F16F16_SSILNSO_5MajorE0ELSQ_0ELNSO_7ScaleInE1ELSR_1EEEEEENS4_6LayoutISD_NS5_IJSC_NSA_ILi0EEESV_EEEEENS5_IJNS4_10UnderscoreESY_SY_EEEEENS4_13SM90_TMA_LOADENS4_14ComposedLayoutINS4_7SwizzleILi3ELi4ELi3EEENS4_18smem_ptr_flag_bitsILi16EEENSU_INS5_IJNSA_ILi8EEENSA_ILi64EEEEEENS5_IJS18_SC_EEEEEEEvNS4_8identityENS4_23SM90_TMA_LOAD_MULTICASTES1C_vS1D_EENS_8epilogue10collective6detail29Sm90TmaWarpSpecializedAdapterINS1H_15DefaultEpilogueISJ_SK_SK_NS1G_6thread17LinearCombinationISJ_Li1EffLNS1L_9ScaleType4KindE0ELNS_15FloatRoundStyleE2ESJ_EENS1_15EpilogueDefaultEEEEEvvEEEEvNT_6ParamsE --------------------------
	.section	.text._ZN7cutlass13device_kernelINS_4gemm6kernel13GemmUniversalIN4cute5tupleIJiiiiEEENS1_10collective13CollectiveMmaINS1_34MainloopSm90TmaGmmaWarpSpecializedILi5ENS5_IJNS4_1CILi2EEENSA_ILi1EEESC_EEENS1_35KernelTmaWarpSpecializedCooperativeEEENS5_IJNSA_ILi128EEENSA_ILi256EEESG_EEENS_6half_tENS5_IJlSC_lEEESJ_SK_NS4_8TiledMMAINS4_8MMA_AtomIJNS4_4SM904GMMA26MMA_64x256x16_F32F16F16_SSILNSO_5MajorE0ELSQ_0ELNSO_7ScaleInE1ELSR_1EEEEEENS4_6LayoutISD_NS5_IJSC_NSA_ILi0EEESV_EEEEENS5_IJNS4_10UnderscoreESY_SY_EEEEENS4_13SM90_TMA_LOADENS4_14ComposedLayoutINS4_7SwizzleILi3ELi4ELi3EEENS4_18smem_ptr_flag_bitsILi16EEENSU_INS5_IJNSA_ILi8EEENSA_ILi64EEEEEENS5_IJS18_SC_EEEEEEEvNS4_8identityENS4_23SM90_TMA_LOAD_MULTICASTES1C_vS1D_EENS_8epilogue10collective6detail29Sm90TmaWarpSpecializedAdapterINS1H_15DefaultEpilogueISJ_SK_SK_NS1G_6thread17LinearCombinationISJ_Li1EffLNS1L_9ScaleType4KindE0ELNS_15FloatRoundStyleE2ESJ_EENS1_15EpilogueDefaultEEEEEvvEEEEvNT_6ParamsE,"ax",@progbits
	.align	128
.text._ZN7cutlass13device_kernelINS_4gemm6kernel13GemmUniversalIN4cute5tupleIJiiiiEEENS1_10collective13CollectiveMmaINS1_34MainloopSm90TmaGmmaWarpSpecializedILi5ENS5_IJNS4_1CILi2EEENSA_ILi1EEESC_EEENS1_35KernelTmaWarpSpecializedCooperativeEEENS5_IJNSA_ILi128EEENSA_ILi256EEESG_EEENS_6half_tENS5_IJlSC_lEEESJ_SK_NS4_8TiledMMAINS4_8MMA_AtomIJNS4_4SM904GMMA26MMA_64x256x16_F32F16F16_SSILNSO_5MajorE0ELSQ_0ELNSO_7ScaleInE1ELSR_1EEEEEENS4_6LayoutISD_NS5_IJSC_NSA_ILi0EEESV_EEEEENS5_IJNS4_10UnderscoreESY_SY_EEEEENS4_13SM90_TMA_LOADENS4_14ComposedLayoutINS4_7SwizzleILi3ELi4ELi3EEENS4_18smem_ptr_flag_bitsILi16EEENSU_INS5_IJNSA_ILi8EEENSA_ILi64EEEEEENS5_IJS18_SC_EEEEEEEvNS4_8identityENS4_23SM90_TMA_LOAD_MULTICASTES1C_vS1D_EENS_8epilogue10collective6detail29Sm90TmaWarpSpecializedAdapterINS1H_15DefaultEpilogueISJ_SK_SK_NS1G_6thread17LinearCombinationISJ_Li1EffLNS1L_9ScaleType4KindE0ELNS_15FloatRoundStyleE2ESJ_EENS1_15EpilogueDefaultEEEEEvvEEEEvNT_6ParamsE:
        .type           _ZN7cutlass13device_kernelINS_4gemm6kernel13GemmUniversalIN4cute5tupleIJiiiiEEENS1_10collective13CollectiveMmaINS1_34MainloopSm90TmaGmmaWarpSpecializedILi5ENS5_IJNS4_1CILi2EEENSA_ILi1EEESC_EEENS1_35KernelTmaWarpSpecializedCooperativeEEENS5_IJNSA_ILi128EEENSA_ILi256EEESG_EEENS_6half_tENS5_IJlSC_lEEESJ_SK_NS4_8TiledMMAINS4_8MMA_AtomIJNS4_4SM904GMMA26MMA_64x256x16_F32F16F16_SSILNSO_5MajorE0ELSQ_0ELNSO_7ScaleInE1ELSR_1EEEEEENS4_6LayoutISD_NS5_IJSC_NSA_ILi0EEESV_EEEEENS5_IJNS4_10UnderscoreESY_SY_EEEEENS4_13SM90_TMA_LOADENS4_14ComposedLayoutINS4_7SwizzleILi3ELi4ELi3EEENS4_18smem_ptr_flag_bitsILi16EEENSU_INS5_IJNSA_ILi8EEENSA_ILi64EEEEEENS5_IJS18_SC_EEEEEEEvNS4_8identityENS4_23SM90_TMA_LOAD_MULTICASTES1C_vS1D_EENS_8epilogue10collective6detail29Sm90TmaWarpSpecializedAdapterINS1H_15DefaultEpilogueISJ_SK_SK_NS1G_6thread17LinearCombinationISJ_Li1EffLNS1L_9ScaleType4KindE0ELNS_15FloatRoundStyleE2ESJ_EENS1_15EpilogueDefaultEEEEEvvEEEEvNT_6ParamsE,@function
        .size           _ZN7cutlass13device_kernelINS_4gemm6kernel13GemmUniversalIN4cute5tupleIJiiiiEEENS1_10collective13CollectiveMmaINS1_34MainloopSm90TmaGmmaWarpSpecializedILi5ENS5_IJNS4_1CILi2EEENSA_ILi1EEESC_EEENS1_35KernelTmaWarpSpecializedCooperativeEEENS5_IJNSA_ILi128EEENSA_ILi256EEESG_EEENS_6half_tENS5_IJlSC_lEEESJ_SK_NS4_8TiledMMAINS4_8MMA_AtomIJNS4_4SM904GMMA26MMA_64x256x16_F32F16F16_SSILNSO_5MajorE0ELSQ_0ELNSO_7ScaleInE1ELSR_1EEEEEENS4_6LayoutISD_NS5_IJSC_NSA_ILi0EEESV_EEEEENS5_IJNS4_10UnderscoreESY_SY_EEEEENS4_13SM90_TMA_LOADENS4_14ComposedLayoutINS4_7SwizzleILi3ELi4ELi3EEENS4_18smem_ptr_flag_bitsILi16EEENSU_INS5_IJNSA_ILi8EEENSA_ILi64EEEEEENS5_IJS18_SC_EEEEEEEvNS4_8identityENS4_23SM90_TMA_LOAD_MULTICASTES1C_vS1D_EENS_8epilogue10collective6detail29Sm90TmaWarpSpecializedAdapterINS1H_15DefaultEpilogueISJ_SK_SK_NS1G_6thread17LinearCombinationISJ_Li1EffLNS1L_9ScaleType4KindE0ELNS_15FloatRoundStyleE2ESJ_EENS1_15EpilogueDefaultEEEEEvvEEEEvNT_6ParamsE,(.L_x_329 - _ZN7cutlass13device_kernelINS_4gemm6kernel13GemmUniversalIN4cute5tupleIJiiiiEEENS1_10collective13CollectiveMmaINS1_34MainloopSm90TmaGmmaWarpSpecializedILi5ENS5_IJNS4_1CILi2EEENSA_ILi1EEESC_EEENS1_35KernelTmaWarpSpecializedCooperativeEEENS5_IJNSA_ILi128EEENSA_ILi256EEESG_EEENS_6half_tENS5_IJlSC_lEEESJ_SK_NS4_8TiledMMAINS4_8MMA_AtomIJNS4_4SM904GMMA26MMA_64x256x16_F32F16F16_SSILNSO_5MajorE0ELSQ_0ELNSO_7ScaleInE1ELSR_1EEEEEENS4_6LayoutISD_NS5_IJSC_NSA_ILi0EEESV_EEEEENS5_IJNS4_10UnderscoreESY_SY_EEEEENS4_13SM90_TMA_LOADENS4_14ComposedLayoutINS4_7SwizzleILi3ELi4ELi3EEENS4_18smem_ptr_flag_bitsILi16EEENSU_INS5_IJNSA_ILi8EEENSA_ILi64EEEEEENS5_IJS18_SC_EEEEEEEvNS4_8identityENS4_23SM90_TMA_LOAD_MULTICASTES1C_vS1D_EENS_8epilogue10collective6detail29Sm90TmaWarpSpecializedAdapterINS1H_15DefaultEpilogueISJ_SK_SK_NS1G_6thread17LinearCombinationISJ_Li1EffLNS1L_9ScaleType4KindE0ELNS_15FloatRoundStyleE2ESJ_EENS1_15EpilogueDefaultEEEEEvvEEEEvNT_6ParamsE)
        .other          _ZN7cutlass13device_kernelINS_4gemm6kernel13GemmUniversalIN4cute5tupleIJiiiiEEENS1_10collective13CollectiveMmaINS1_34MainloopSm90TmaGmmaWarpSpecializedILi5ENS5_IJNS4_1CILi2EEENSA_ILi1EEESC_EEENS1_35KernelTmaWarpSpecializedCooperativeEEENS5_IJNSA_ILi128EEENSA_ILi256EEESG_EEENS_6half_tENS5_IJlSC_lEEESJ_SK_NS4_8TiledMMAINS4_8MMA_AtomIJNS4_4SM904GMMA26MMA_64x256x16_F32F16F16_SSILNSO_5MajorE0ELSQ_0ELNSO_7ScaleInE1ELSR_1EEEEEENS4_6LayoutISD_NS5_IJSC_NSA_ILi0EEESV_EEEEENS5_IJNS4_10UnderscoreESY_SY_EEEEENS4_13SM90_TMA_LOADENS4_14ComposedLayoutINS4_7SwizzleILi3ELi4ELi3EEENS4_18smem_ptr_flag_bitsILi16EEENSU_INS5_IJNSA_ILi8EEENSA_ILi64EEEEEENS5_IJS18_SC_EEEEEEEvNS4_8identityENS4_23SM90_TMA_LOAD_MULTICASTES1C_vS1D_EENS_8epilogue10collective6detail29Sm90TmaWarpSpecializedAdapterINS1H_15DefaultEpilogueISJ_SK_SK_NS1G_6thread17LinearCombinationISJ_Li1EffLNS1L_9ScaleType4KindE0ELNS_15FloatRoundStyleE2ESJ_EENS1_15EpilogueDefaultEEEEEvvEEEEvNT_6ParamsE,@"STO_CUDA_ENTRY STV_DEFAULT"
_ZN7cutlass13device_kernelINS_4gemm6kernel13GemmUniversalIN4cute5tupleIJiiiiEEENS1_10collective13CollectiveMmaINS1_34MainloopSm90TmaGmmaWarpSpecializedILi5ENS5_IJNS4_1CILi2EEENSA_ILi1EEESC_EEENS1_35KernelTmaWarpSpecializedCooperativeEEENS5_IJNSA_ILi128EEENSA_ILi256EEESG_EEENS_6half_tENS5_IJlSC_lEEESJ_SK_NS4_8TiledMMAINS4_8MMA_AtomIJNS4_4SM904GMMA26MMA_64x256x16_F32F16F16_SSILNSO_5MajorE0ELSQ_0ELNSO_7ScaleInE1ELSR_1EEEEEENS4_6LayoutISD_NS5_IJSC_NSA_ILi0EEESV_EEEEENS5_IJNS4_10UnderscoreESY_SY_EEEEENS4_13SM90_TMA_LOADENS4_14ComposedLayoutINS4_7SwizzleILi3ELi4ELi3EEENS4_18smem_ptr_flag_bitsILi16EEENSU_INS5_IJNSA_ILi8EEENSA_ILi64EEEEEENS5_IJS18_SC_EEEEEEEvNS4_8identityENS4_23SM90_TMA_LOAD_MULTICASTES1C_vS1D_EENS_8epilogue10collective6detail29Sm90TmaWarpSpecializedAdapterINS1H_15DefaultEpilogueISJ_SK_SK_NS1G_6thread17LinearCombinationISJ_Li1EffLNS1L_9ScaleType4KindE0ELNS_15FloatRoundStyleE2ESJ_EENS1_15EpilogueDefaultEEEEEvvEEEEvNT_6ParamsE:
[----:B------:R-:W0:Y:S01]  /*0000*/  LDC R1, c[0x0][0x28] ;  /* 0x00000a00ff017b82 */ /* 0x000e220000000800 */
[----:B------:R-:W1:Y:S01]  /*0010*/  S2R R18, SR_TID.X ;  /* 0x0000000000127919 */ /* 0x000e620000002100 */
[----:B------:R-:W-:Y:S01]  /*0020*/  ELECT P0, URZ, PT ;  /* 0x00000000003f782f */ /* 0x000fe20003800000 */
[----:B------:R-:W-:Y:S01]  /*0030*/  BSSY B0, `(.L_x_0) ;  /* 0x000000f000007945 */ /* 0x000fe20003800000 */
[--C-:B-1----:R-:W-:Y:S02]  /*0040*/  SHF.R.U32.HI R0, RZ, 0x5, R18.reuse ;  /* 0x00000005ff007819 */ /* 0x102fe40000011612 */
[----:B------:R-:W-:-:S03]  /*0050*/  SHF.R.U32.HI R3, RZ, 0x7, R18 ;  /* 0x00000007ff037819 */ /* 0x000fc60000011612 */
[----:B------:R-:W1:Y:S04]  /*0060*/  SHFL.IDX PT, R2, R0, RZ, 0x1f ;  /* 0x00001fff00027589 */ /* 0x000e6800000e0000 */
[----:B------:R2:W3:Y:S01]  /*0070*/  SHFL.IDX PT, R5, R3, RZ, 0x1f ;  /* 0x00001fff03057589 */ /* 0x0004e200000e0000 */
[----:B-1----:R-:W-:-:S13]  /*0080*/  ISETP.NE.OR P0, PT, R2, RZ, !P0 ;  /* 0x000000ff0200720c */ /* 0x002fda0004705670 */
[----:B0-23--:R-:W-:Y:S05]  /*0090*/  @P0 BRA `(.L_x_1) ;  /* 0x0000000000200947 */ /* 0x00dfea0003800000 */
[----:B------:R-:W-:Y:S02]  /*00a0*/  ULDC.64 UR4, c[0x0][0x198] ;  /* 0x0000660000047ab9 */ /* 0x000fe40000000a00 */
[----:B------:R-:W-:Y:S02]  /*00b0*/  UIADD3 UR6, UP0, UR4, 0xf0, URZ ;  /* 0x000000f004067890 */ /* 0x000fe4000ff1e03f */
[----:B------:R-:W-:Y:S02]  /*00c0*/  UIADD3 UR4, UP1, UR4, 0x1f0, URZ ;  /* 0x000001f004047890 */ /* 0x000fe4000ff3e03f */
[----:B------:R-:W-:Y:S02]  /*00d0*/  UIADD3.X UR7, URZ, UR5, URZ, UP0, !UPT ;  /* 0x000000053f077290 */ /* 0x000fe400087fe43f */
[----:B------:R-:W-:-:S07]  /*00e0*/  UIADD3.X UR5, URZ, UR5, URZ, UP1, !UPT ;  /* 0x000000053f057290 */ /* 0x000fce0008ffe43f */
[----:B------:R0:W-:Y:S02]  /*00f0*/  UTMACCTL.PF [UR6] ;  /* 0x00000000060079b9 */ /* 0x0001e40008040000 */
[----:B------:R0:W-:Y:S02]  /*0100*/  UTMACCTL.PF [UR4] ;  /* 0x00000000040079b9 */ /* 0x0001e40008040000 */
[----:B0-----:R-:W-:Y:S01]  /*0110*/  NOP ;  /* 0x0000000000007918 */ /* 0x001fe20000000000 */
.L_x_1:
[----:B------:R-:W-:Y:S05]  /*0120*/  BSYNC B0 ;  /* 0x0000000000007941 */ /* 0x000fea0003800000 */
.L_x_0:
[----:B------:R-:W0:Y:S02]  /*0130*/  SHFL.IDX PT, R3, R0, RZ, 0x1f ;  /* 0x00001fff00037589 */ /* 0x000e2400000e0000 */
[----:B0-----:R-:W-:-:S13]  /*0140*/  ISETP.NE.AND P0, PT, R3, RZ, PT ;  /* 0x000000ff0300720c */ /* 0x001fda0003f05270 */
[----:B------:R-:W-:Y:S05]  /*0150*/  @P0 BRA `(.L_x_2) ;  /* 0x0000000000600947 */ /* 0x000fea0003800000 */
[----:B------:R-:W0:Y:S01]  /*0160*/  S2UR UR8, SR_CgaCtaId ;  /* 0x00000000000879c3 */ /* 0x000e220000008800 */
[----:B------:R-:W-:Y:S01]  /*0170*/  UMOV UR4, 0x400 ;  /* 0x0000040000047882 */ /* 0x000fe20000000000 */
[----:B------:R-:W-:Y:S01]  /*0180*/  UMOV UR5, 0x1 ;  /* 0x0000000100057882 */ /* 0x000fe20000000000 */
[----:B------:R-:W-:Y:S01]  /*0190*/  UMOV UR6, 0x4 ;  /* 0x0000000400067882 */ /* 0x000fe20000000000 */
[----:B------:R-:W-:Y:S01]  /*01a0*/  ELECT P0, URZ, PT ;  /* 0x00000000003f782f */ /* 0x000fe20003800000 */
[----:B------:R-:W-:-:S04]  /*01b0*/  UIADD3 UR6, -UR6, 0x100000, URZ ;  /* 0x0010000006067890 */ /* 0x000fc8000fffe13f */
[----:B------:R-:W-:Y:S02]  /*01c0*/  USHF.L.U32 UR7, UR6, 0xb, URZ ;  /* 0x0000000b06077899 */ /* 0x000fe4000800063f */
[----:B------:R-:W-:Y:S02]  /*01d0*/  USHF.L.U32 UR6, UR6, 0x1, URZ ;  /* 0x0000000106067899 */ /* 0x000fe4000800063f */
[----:B0-----:R-:W-:Y:S02]  /*01e0*/  ULEA UR8, UR8, UR4, 0x18 ;  /* 0x0000000408087291 */ /* 0x001fe4000f8ec03f */
[----:B------:R-:W-:-:S04]  /*01f0*/  UIADD3 UR4, -UR5, 0x100000, URZ ;  /* 0x0010000005047890 */ /* 0x000fc8000fffe13f */
[----:B------:R-:W-:Y:S02]  /*0200*/  USHF.L.U32 UR5, UR4, 0xb, URZ ;  /* 0x0000000b04057899 */ /* 0x000fe4000800063f */
[----:B------:R-:W-:Y:S01]  /*0210*/  USHF.L.U32 UR4, UR4, 0x1, URZ ;  /* 0x0000000104047899 */ /* 0x000fe2000800063f */
[----:B------:R-:W0:Y:S11]  /*0220*/  FENCE.VIEW.ASYNC.S ;  /* 0x00000000000073c6 */ /* 0x000e360000000000 */
[----:B0-----:R0:W1:Y:S01]  /*0230*/  SYNCS.EXCH.64 URZ, [UR8], UR4 ;  /* 0x00000004083f75b2 */ /* 0x0010620008000100 */
[----:B------:R0:W2:Y:S01]  /*0240*/  SYNCS.EXCH.64 URZ, [UR8+0x28], UR6 ;  /* 0x00002806083f75b2 */ /* 0x0000a20008000100 */
[----:B------:R0:W3:Y:S01]  /*0250*/  SYNCS.EXCH.64 URZ, [UR8+0x8], UR4 ;  /* 0x00000804083f75b2 */ /* 0x0000e20008000100 */
[----:B------:R0:W4:Y:S01]  /*0260*/  SYNCS.EXCH.64 URZ, [UR8+0x30], UR6 ;  /* 0x00003006083f75b2 */ /* 0x0001220008000100 */
[----:B------:R0:W0:Y:S01]  /*0270*/  SYNCS.EXCH.64 URZ, [UR8+0x10], UR4 ;  /* 0x00001004083f75b2 */ /* 0x0000220008000100 */
[----:B------:R0:W0:Y:S01]  /*0280*/  SYNCS.EXCH.64 URZ, [UR8+0x38], UR6 ;  /* 0x00003806083f75b2 */ /* 0x0000220008000100 */
[----:B------:R0:W0:Y:S01]  /*0290*/  SYNCS.EXCH.64 URZ, [UR8+0x18], UR4 ;  /* 0x00001804083f75b2 */ /* 0x0000220008000100 */
[----:B------:R0:W0:Y:S01]  /*02a0*/  SYNCS.EXCH.64 URZ, [UR8+0x40], UR6 ;  /* 0x00004006083f75b2 */ /* 0x0000220008000100 */
[----:B------:R0:W0:Y:S01]  /*02b0*/  SYNCS.EXCH.64 URZ, [UR8+0x20], UR4 ;  /* 0x00002004083f75b2 */ /* 0x0000220008000100 */
[----:B------:R0:W0:Y:S01]  /*02c0*/  SYNCS.EXCH.64 URZ, [UR8+0x48], UR6 ;  /* 0x00004806083f75b2 */ /* 0x0000220008000100 */
[----:B------:R-:W-:Y:S01]  /*02d0*/  NOP ;  /* 0x0000000000007918 */ /* 0x000fe20000000000 */
.L_x_2:
[----:B------:R-:W-:Y:S01]  /*02e0*/  SHF.R.S32.HI R7, RZ, 0x1f, R18 ;  /* 0x0000001fff077819 */ /* 0x000fe20000011412 */
[----:B------:R-:W5:Y:S01]  /*02f0*/  SHFL.IDX PT, R0, R0, RZ, 0x1f ;  /* 0x00001fff00007589 */ /* 0x000f6200000e0000 */
[----:B0-----:R-:W0:Y:S01]  /*0300*/  S2UR UR8, SR_CTAID.X ;  /* 0x00000000000879c3 */ /* 0x001e220000002500 */
[----:B------:R-:W-:Y:S02]  /*0310*/  ELECT P0, URZ, PT ;  /* 0x00000000003f782f */ /* 0x000fe40003800000 */
[----:B------:R-:W-:Y:S01]  /*0320*/  LEA.HI R7, R7, R18, RZ, 0x7 ;  /* 0x0000001207077211 */ /* 0x000fe200078f38ff */
[----:B------:R-:W1:Y:S01]  /*0330*/  S2R R4, SR_CTAID.Y ;  /* 0x0000000000047919 */ /* 0x000e620000002600 */
[----:B------:R-:W-:Y:S01]  /*0340*/  SHF.R.S32.HI R8, RZ, 0x1f, R3 ;  /* 0x0000001fff087819 */ /* 0x000fe20000011403 */
[----:B------:R-:W-:Y:S01]  /*0350*/  ULDC UR4, c[0x0][0x150] ;  /* 0x0000540000047ab9 */ /* 0x000fe20000000800 */
[----:B------:R-:W-:Y:S01]  /*0360*/  LOP3.LUT R7, R7, 0xffffff80, RZ, 0xc0, !PT ;  /* 0xffffff8007077812 */ /* 0x000fe200078ec0ff */
[----:B------:R-:W-:Y:S01]  /*0370*/  NOP ;  /* 0x0000000000007918 */ /* 0x000fe20000000000 */
[----:B------:R-:W-:Y:S01]  /*0380*/  LEA.HI R8, R8, R3, RZ, 0x2 ;  /* 0x0000000308087211 */ /* 0x000fe200078f10ff */
[----:B------:R-:W2:Y:S01]  /*0390*/  LDC R10, c[0x0][0x144] ;  /* 0x00005100ff0a7b82 */ /* 0x000ea20000000800 */
[----:B------:R-:W-:Y:S01]  /*03a0*/  NOP ;  /* 0x0000000000007918 */ /* 0x000fe20000000000 */
[----:B------:R-:W-:Y:S01]  /*03b0*/  IMAD.IADD R6, R18, 0x1, -R7 ;  /* 0x0000000112067824 */ /* 0x000fe200078e0a07 */
[----:B------:R-:W-:Y:S01]  /*03c0*/  LOP3.LUT R8, R8, 0x3ffffffc, RZ, 0xc0, !PT ;  /* 0x3ffffffc08087812 */ /* 0x000fe200078ec0ff */
[----:B------:R-:W-:Y:S01]  /*03d0*/  IMAD.MOV.U32 R22, RZ, RZ, 0x1 ;  /* 0x00000001ff167424 */ /* 0x000fe200078e00ff */
[----:B------:R-:W-:-:S02]  /*03e0*/  ISETP.NE.AND P3, PT, R5, RZ, PT ;  /* 0x000000ff0500720c */ /* 0x000fc40003f65270 */
[----:B------:R-:W-:Y:S01]  /*03f0*/  SHF.R.S32.HI R7, RZ, 0x1f, R6 ;  /* 0x0000001fff077819 */ /* 0x000fe20000011406 */
[----:B------:R-:W-:Y:S01]  /*0400*/  IMAD.IADD R8, R3, 0x1, -R8 ;  /* 0x0000000103087824 */ /* 0x000fe200078e0a08 */
[----:B------:R-:W3:Y:S02]  /*0410*/  LDC R13, c[0x0][0x140] ;  /* 0x00005000ff0d7b82 */ /* 0x000ee40000000800 */
[----:B------:R-:W-:Y:S02]  /*0420*/  LEA.HI R7, R7, R6, RZ, 0x3 ;  /* 0x0000000607077211 */ /* 0x000fe400078f18ff */
[----:B-----5:R-:W-:Y:S02]  /*0430*/  ISETP.NE.OR P0, PT, R0, RZ, !P0 ;  /* 0x000000ff0000720c */ /* 0x020fe40004705670 */
[--C-:B------:R-:W-:Y:S02]  /*0440*/  SHF.R.S32.HI R0, RZ, 0x3, R7.reuse ;  /* 0x00000003ff007819 */ /* 0x100fe40000011407 */
[----:B------:R-:W-:-:S02]  /*0450*/  SHF.R.S32.HI R7, RZ, 0x1f, R7 ;  /* 0x0000001fff077819 */ /* 0x000fc40000011407 */
[----:B0-----:R-:W-:Y:S02]  /*0460*/  I2FP.F32.U32 R9, UR8 ;  /* 0x0000000800097c45 */ /* 0x001fe40008201000 */
[----:B------:R-:W-:-:S03]  /*0470*/  LEA.HI R7, R7, R0, RZ, 0x2 ;  /* 0x0000000007077211 */ /* 0x000fc600078f10ff */
[----:B------:R-:W-:Y:S01]  /*0480*/  FMUL R9, R9, UR4 ;  /* 0x0000000409097c20 */ /* 0x000fe20008400000 */
[----:B------:R-:W-:Y:S01]  /*0490*/  LOP3.LUT R7, R7, 0xfffffffc, RZ, 0xc0, !PT ;  /* 0xfffffffc07077812 */ /* 0x000fe200078ec0ff */
[----:B------:R-:W-:Y:S01]  /*04a0*/  VOTEU.ALL UP0, P0 ;  /* 0x00000000003f7886 */ /* 0x000fe20000000000 */
[----:B-1----:R-:W-:Y:S01]  /*04b0*/  I2FP.F32.U32 R3, R4 ;  /* 0x0000000400037245 */ /* 0x002fe20000201000 */
[----:B------:R-:W-:Y:S01]  /*04c0*/  ULDC UR4, c[0x0][0x154] ;  /* 0x0000550000047ab9 */ /* 0x000fe20000000800 */
[----:B------:R-:W-:Y:S01]  /*04d0*/  VOTEU.ALL UP1, P0 ;  /* 0x00000000003f7886 */ /* 0x000fe20000020000 */
[----:B------:R-:W0:Y:S01]  /*04e0*/  F2I.U32.TRUNC.NTZ R9, R9 ;  /* 0x0000000900097305 */ /* 0x000e22000020f000 */
[----:B------:R-:W-:Y:S01]  /*04f0*/  IMAD.IADD R7, R0, 0x1, -R7 ;  /* 0x0000000100077824 */ /* 0x000fe200078e0a07 */
[----:B------:R-:W1:Y:S01]  /*0500*/  @!UP0 S2UR UR7, SR_CgaCtaId ;  /* 0x00000000000789c3 */ /* 0x000e620000008800 */
[----:B------:R-:W-:Y:S01]  /*0510*/  FMUL R12, R3, UR4 ;  /* 0x00000004030c7c20 */ /* 0x000fe20008400000 */
[----:B------:R-:W-:Y:S01]  /*0520*/  UMOV UR4, 0x20 ;  /* 0x0000002000047882 */ /* 0x000fe20000000000 */
[----:B------:R-:W-:Y:S01]  /*0530*/  IMAD R8, R8, 0x4, R7 ;  /* 0x0000000408087824 */ /* 0x000fe200078e0207 */
[----:B------:R-:W-:Y:S01]  /*0540*/  @!UP0 UMOV UR6, 0x400 ;  /* 0x0000040000068882 */ /* 0x000fe20000000000 */
[----:B------:R-:W-:-:S04]  /*0550*/  @!UP0 UIADD3 UR4, -UR4, 0x100000, URZ ;  /* 0x0010000004048890 */ /* 0x000fc8000fffe13f */
[----:B------:R-:W-:Y:S02]  /*0560*/  @!UP0 USHF.L.U32 UR5, UR4, 0xb, URZ ;  /* 0x0000000b04058899 */ /* 0x000fe4000800063f */
[----:B------:R-:W-:Y:S01]  /*0570*/  @!UP0 USHF.L.U32 UR4, UR4, 0x1, URZ ;  /* 0x0000000104048899 */ /* 0x000fe2000800063f */
[----:B---3--:R-:W-:Y:S01]  /*0580*/  ISETP.EQ.U32.AND P2, PT, R13, 0x1, PT ;  /* 0x000000010d00780c */ /* 0x008fe20003f42070 */
[----:B------:R-:W3:Y:S01]  /*0590*/  F2I.U32.TRUNC.NTZ R12, R12 ;  /* 0x0000000c000c7305 */ /* 0x000ee2000020f000 */
[----:B------:R-:W-:Y:S01]  /*05a0*/  LEA.HI R0, R8, R8, RZ, 0x1 ;  /* 0x0000000808007211 */ /* 0x000fe200078f08ff */
[----:B------:R-:W5:Y:S03]  /*05b0*/  LDC R7, c[0x0][0x148] ;  /* 0x00005200ff077b82 */ /* 0x000f660000000800 */
[----:B------:R-:W-:Y:S01]  /*05c0*/  LOP3.LUT R11, R0, 0xfffffffe, RZ, 0xc0, !PT ;  /* 0xfffffffe000b7812 */ /* 0x000fe200078ec0ff */
[----:B0-----:R-:W-:Y:S01]  /*05d0*/  IMAD.MOV R15, RZ, RZ, -R9 ;  /* 0x000000ffff0f7224 */ /* 0x001fe200078e0a09 */
[----:B------:R-:W-:-:S03]  /*05e0*/  SHF.R.S32.HI R9, RZ, 0x1f, R2 ;  /* 0x0000001fff097819 */ /* 0x000fc60000011402 */
[----:B--2---:R-:W-:Y:S01]  /*05f0*/  IMAD R3, R10, R15, UR8 ;  /* 0x000000080a037e24 */ /* 0x004fe2000f8e020f */
[----:B------:R-:W-:Y:S01]  /*0600*/  LEA.HI R9, R9, R2, RZ, 0x2 ;  /* 0x0000000209097211 */ /* 0x000fe200078f10ff */
[C---:B------:R-:W-:Y:S02]  /*0610*/  IMAD.IADD R0, R8.reuse, 0x1, -R11 ;  /* 0x0000000108007824 */ /* 0x040fe400078e0a0b */
[----:B------:R-:W-:Y:S01]  /*0620*/  IMAD.SHL.U32 R11, R8, 0x4, RZ ;  /* 0x00000004080b7824 */ /* 0x000fe200078e00ff */
[----:B------:R-:W-:Y:S01]  /*0630*/  LOP3.LUT R9, R9, 0xfffffffc, RZ, 0xc0, !PT ;  /* 0xfffffffc09097812 */ /* 0x000fe200078ec0ff */
[----:B---3--:R-:W-:Y:S01]  /*0640*/  IMAD.MOV R24, RZ, RZ, -R12 ;  /* 0x000000ffff187224 */ /* 0x008fe200078e0a0c */
[----:B------:R-:W-:Y:S01]  /*0650*/  ISETP.NE.AND P4, PT, R0, R3, PT ;  /* 0x000000030000720c */ /* 0x000fe20003f85270 */
[----:B-1----:R-:W-:Y:S01]  /*0660*/  @!UP0 ULEA UR6, UR7, UR6, 0x18 ;  /* 0x0000000607068291 */ /* 0x002fe2000f8ec03f */
[----:B------:R-:W-:Y:S01]  /*0670*/  LOP3.LUT R152, R8, 0xc, R11, 0x78, !PT ;  /* 0x0000000c08987812 */ /* 0x000fe200078e780b */
[----:B------:R-:W-:Y:S01]  /*0680*/  IMAD.IADD R0, R2, 0x1, -R9 ;  /* 0x0000000102007824 */ /* 0x000fe200078e0a09 */
[----:B------:R-:W-:Y:S01]  /*0690*/  VOTEU.ALL UP0, P0 ;  /* 0x00000000003f7886 */ /* 0x000fe20000000000 */
[----:B------:R-:W-:Y:S01]  /*06a0*/  LOP3.LUT P0, RZ, R6, 0x7, RZ, 0xc0, !PT ;  /* 0x0000000706ff7812 */ /* 0x000fe2000780c0ff */
[----:B------:R-:W-:-:S02]  /*06b0*/  VIADD R6, R5, 0xffffffff ;  /* 0xffffffff05067836 */ /* 0x000fc40000000000 */
[----:B------:R-:W-:Y:S01]  /*06c0*/  ISETP.NE.AND P1, PT, R0, 0x3, PT ;  /* 0x000000030000780c */ /* 0x000fe20003f25270 */
[----:B-----5:R-:W-:Y:S01]  /*06d0*/  IMAD R9, R7, R24, R4 ;  /* 0x0000001807097224 */ /* 0x020fe200078e0204 */
[----:B------:R-:W-:Y:S02]  /*06e0*/  ISETP.LT.U32.AND P0, PT, R152, 0x2, !P0 ;  /* 0x000000029800780c */ /* 0x000fe40004701070 */
[----:B------:R-:W-:Y:S01]  /*06f0*/  ISETP.EQ.OR P1, PT, R0, RZ, !P1 ;  /* 0x000000ff0000720c */ /* 0x000fe20004f22670 */
[----:B------:R-:W0:Y:S02]  /*0700*/  FENCE.VIEW.ASYNC.S ;  /* 0x00000000000073c6 */ /* 0x000e240000000000 */
[----:B0-----:R0:W1:Y:S01]  /*0710*/  @!UP0 SYNCS.EXCH.64 URZ, [UR6+0x60], UR4 ;  /* 0x00006004063f85b2 */ /* 0x0010620008000100 */
[----:B------:R-:W-:Y:S02]  /*0720*/  @P4 LEA.HI R2, R152, R152, RZ, 0x1 ;  /* 0x0000009898024211 */ /* 0x000fe400078f08ff */
[----:B------:R-:W-:-:S02]  /*0730*/  ISETP.EQ.AND P1, PT, R5, RZ, P1 ;  /* 0x000000ff0500720c */ /* 0x000fc40000f22270 */
[----:B------:R-:W-:Y:S02]  /*0740*/  @P4 SHF.R.S32.HI R2, RZ, 0x1, R2 ;  /* 0x00000001ff024819 */ /* 0x000fe40000011402 */
[----:B------:R-:W-:Y:S02]  /*0750*/  ISETP.GE.U32.AND P6, PT, R6, 0x2, PT ;  /* 0x000000020600780c */ /* 0x000fe40003fc6070 */
[----:B------:R-:W-:Y:S02]  /*0760*/  @P4 ISETP.NE.AND P5, PT, R2, R9, PT ;  /* 0x000000090200420c */ /* 0x000fe40003fa5270 */
[----:B------:R-:W-:Y:S02]  /*0770*/  SEL R9, RZ, 0x1, !P0 ;  /* 0x00000001ff097807 */ /* 0x000fe40004000000 */
[----:B------:R-:W-:Y:S02]  /*0780*/  @P4 SEL R22, RZ, 0x1, P5 ;  /* 0x00000001ff164807 */ /* 0x000fe40002800000 */
[----:B------:R-:W-:Y:S01]  /*0790*/  SEL R19, RZ, 0x1, !P1 ;  /* 0x00000001ff137807 */ /* 0x000fe20004800000 */
[----:B------:R0:W2:Y:S01]  /*07a0*/  @!UP1 SYNCS.EXCH.64 URZ, [UR6+0x68], UR4 ;  /* 0x00006804063f95b2 */ /* 0x0000a20008000100 */
[----:B------:R-:W-:Y:S01]  /*07b0*/  LOP3.LUT R22, R22, R9, RZ, 0xc0, !PT ;  /* 0x0000000916167212 */ /* 0x000fe200078ec0ff */
[----:B------:R-:W-:Y:S01]  /*07c0*/  NOP ;  /* 0x0000000000007918 */ /* 0x000fe20000000000 */
[----:B------:R-:W-:Y:S01]  /*07d0*/  SEL R19, R19, 0x2, P6 ;  /* 0x0000000213137807 */ /* 0x000fe20003000000 */
[----:B------:R-:W-:Y:S06]  /*07e0*/  @!P2 BRA `(.L_x_3) ;  /* 0x000000000008a947 */ /* 0x000fec0003800000 */
[----:B-12-4-:R-:W-:Y:S01]  /*07f0*/  UCGABAR_ARV ;  /* 0x00000000000079c7 */ /* 0x016fe20008000000 */
[----:B------:R-:W-:Y:S05]  /*0800*/  BRA `(.L_x_4) ;  /* 0x0000000000047947 */ /* 0x000fea0003800000 */
.L_x_3:
[----:B-12-4-:R-:W-:Y:S01]  /*0810*/  NOP ;  /* 0x0000000000007918 */ /* 0x016fe20000000000 */
.L_x_4:
[----:B------:R-:W1:Y:S01]  /*0820*/  LDC R2, c[0x0][0x65c] ;  /* 0x00019700ff027b82 */ /* 0x000e620000000800 */
[----:B------:R-:W-:Y:S02]  /*0830*/  IMAD.U32 R8, RZ, RZ, UR8 ;  /* 0x00000008ff087e24 */ /* 0x000fe4000f8e00ff */
[----:B------:R-:W-:Y:S01]  /*0840*/  IMAD.MOV.U32 R9, RZ, RZ, RZ ;  /* 0x000000ffff097224 */ /* 0x000fe200078e00ff */
[----:B-1----:R-:W-:-:S04]  /*0850*/  ISETP.NE.AND P1, PT, R2, 0x1, PT ;  /* 0x000000010200780c */ /* 0x002fc80003f25270 */
[----:B------:R-:W-:-:S09]  /*0860*/  P2R R5, PR, RZ, 0x2 ;  /* 0x00000002ff057803 */ /* 0x000fd20000000000 */
[----:B------:R-:W1:Y:S01]  /*0870*/  @P1 LDC R17, c[0x0][0x10] ;  /* 0x00000400ff111b82 */ /* 0x000e620000000800 */
[----:B------:R-:W-:Y:S02]  /*0880*/  @P1 IMAD.MOV.U32 R5, RZ, RZ, RZ ;  /* 0x000000ffff051224 */ /* 0x000fe400078e00ff */
[----:B------:R-:W-:-:S05]  /*0890*/  @P1 IMAD.MOV.U32 R13, RZ, RZ, RZ ;  /* 0x000000ffff0d1224 */ /* 0x000fca00078e00ff */
[----:B------:R-:W2:Y:S01]  /*08a0*/  @!P1 LDC R11, c[0x0][0xc] ;  /* 0x00000300ff0b9b82 */ /* 0x000ea20000000800 */
[----:B-1----:R-:W-:-:S04]  /*08b0*/  @P1 IMAD.WIDE.U32 R16, R17, UR8, R4 ;  /* 0x0000000811101c25 */ /* 0x002fc8000f8e0004 */
[----:B------:R-:W-:Y:S02]  /*08c0*/  @P1 IMAD.IADD R17, R17, 0x1, R13 ;  /* 0x0000000111111824 */ /* 0x000fe400078e020d */
[----:B--2---:R-:W-:-:S04]  /*08d0*/  @!P1 IMAD.WIDE.U32 R8, R4, R11, R8 ;  /* 0x0000000b04089225 */ /* 0x004fc800078e0008 */
[----:B------:R-:W-:Y:S02]  /*08e0*/  @!P1 IMAD.MOV.U32 R16, RZ, RZ, R8 ;  /* 0x000000ffff109224 */ /* 0x000fe400078e0008 */
[----:B------:R-:W-:Y:S01]  /*08f0*/  @!P1 IMAD.MOV.U32 R17, RZ, RZ, R9 ;  /* 0x000000ffff119224 */ /* 0x000fe200078e0009 */
[----:B------:R-:W-:Y:S06]  /*0900*/  @!P2 BRA `(.L_x_5) ;  /* 0x00000000000ca947 */ /* 0x000fec0003800000 */
[----:B------:R-:W-:Y:S01]  /*0910*/  UCGABAR_WAIT ;  /* 0x0000000000007dc7 */ /* 0x000fe20008000000 */
[----:B------:R-:W-:Y:S01]  /*0920*/  CCTL.IVALL ;  /* 0x00000000ff00798f */ /* 0x000fe20002000000 */
[----:B------:R-:W-:Y:S05]  /*0930*/  BRA `(.L_x_6) ;  /* 0x0000000000047947 */ /* 0x000fea0003800000 */
.L_x_5:
[----:B------:R-:W-:Y:S06]  /*0940*/  BAR.SYNC.DEFER_BLOCKING 0x0 ;  /* 0x0000000000007b1d */ /* 0x000fec0000010000 */
.L_x_6:
[----:B------:R-:W-:Y:S05]  /*0950*/  @!P3 BRA `(.L_x_7) ;  /* 0x0000009c0070b947 */ /* 0x000fea0003800000 */
[----:B------:R-:W-:-:S13]  /*0960*/  ISETP.GT.U32.AND P0, PT, R6, 0x1, PT ;  /* 0x000000010600780c */ /* 0x000fda0003f04070 */
[----:B0-----:R-:W-:Y:S05]  /*0970*/  @P0 EXIT ;  /* 0x000000000000094d */ /* 0x001fea0003800000 */
[----:B------:R-:W-:Y:S01]  /*0980*/  ULDC.64 UR4, c[0x0][0x650] ;  /* 0x0001940000047ab9 */ /* 0x000fe20000000a00 */
[----:B------:R-:W-:Y:S01]  /*0990*/  PRMT R0, RZ, 0x7610, R0 ;  /* 0x00007610ff007816 */ /* 0x000fe20000000000 */
[----:B------:R-:W-:Y:S01]  /*09a0*/  IMAD.MOV.U32 R154, RZ, RZ, -0x1 ;  /* 0xffffffffff9a7424 */ /* 0x000fe200078e00ff */
[----:B------:R-:W-:Y:S01]  /*09b0*/  ISETP.GE.U32.AND P0, PT, R16, UR4, PT ;  /* 0x0000000410007c0c */ /* 0x000fe2000bf06070 */
[----:B------:R-:W-:Y:S02]  /*09c0*/  IMAD.MOV.U32 R153, RZ, RZ, -0x1 ;  /* 0xffffffffff997424 */ /* 0x000fe400078e00ff */
[----:B------:R-:W-:Y:S01]  /*09d0*/  IMAD.MOV.U32 R23, RZ, RZ, -0x1 ;  /* 0xffffffffff177424 */ /* 0x000fe200078e00ff */
[----:B------:R-:W-:-:S13]  /*09e0*/  ISETP.GE.U32.AND.EX P0, PT, R17, UR5, PT, P0 ;  /* 0x0000000511007c0c */ /* 0x000fda000bf06100 */
[----:B------:R-:W-:Y:S05]  /*09f0*/  @P0 BRA `(.L_x_8) ;  /* 0x00000004002c0947 */ /* 0x000fea0003800000 */
[----:B------:R-:W0:Y:S01]  /*0a00*/  LDC.64 R20, c[0x0][0x628] ;  /* 0x00018a00ff147b82 */ /* 0x000e220000000a00 */
[----:B------:R-:W-:Y:S02]  /*0a10*/  IMAD.MOV.U32 R8, RZ, RZ, R16 ;  /* 0x000000ffff087224 */ /* 0x000fe400078e0010 */
[----:B------:R-:W-:-:S05]  /*0a20*/  IMAD.MOV.U32 R9, RZ, RZ, R17 ;  /* 0x000000ffff097224 */ /* 0x000fca00078e0011 */
[----:B------:R-:W1:Y:S08]  /*0a30*/  LDC R0, c[0x0][0x630] ;  /* 0x00018c00ff007b82 */ /* 0x000e700000000800 */
[----:B------:R-:W2:Y:S01]  /*0a40*/  LDC.64 R26, c[0x0][0x620] ;  /* 0x00018800ff1a7b82 */ /* 0x000ea20000000a00 */
[----:B0-----:R-:W-:-:S04]  /*0a50*/  ISETP.NE.U32.AND P0, PT, R20, RZ, PT ;  /* 0x000000ff1400720c */ /* 0x001fc80003f05070 */
[----:B------:R-:W-:-:S13]  /*0a60*/  ISETP.NE.AND.EX P0, PT, R21, RZ, PT, P0 ;  /* 0x000000ff1500720c */ /* 0x000fda0003f05300 */
[----:B-12---:R-:W-:Y:S05]  /*0a70*/  @!P0 BRA `(.L_x_9) ;  /* 0x0000000000288947 */ /* 0x006fea0003800000 */
[----:B------:R-:W0:Y:S02]  /*0a80*/  LDC R13, c[0x0][0x634] ;  /* 0x00018d00ff0d7b82 */ /* 0x000e240000000800 */
[----:B0-----:R-:W-:-:S05]  /*0a90*/  IADD3 R13, P0, R16, R13, RZ ;  /* 0x0000000d100d7210 */ /* 0x001fca0007f1e0ff */
[----:B------:R-:W-:-:S04]  /*0aa0*/  IMAD.X R15, RZ, RZ, R17, P0 ;  /* 0x000000ffff0f7224 */ /* 0x000fc800000e0611 */
[----:B------:R-:W-:-:S04]  /*0ab0*/  IMAD.WIDE.U32 R8, R15, R20, RZ ;  /* 0x000000140f087225 */ /* 0x000fc800078e00ff */
[----:B------:R-:W-:-:S04]  /*0ac0*/  IMAD.WIDE.U32 R10, P0, R13, R21, R8 ;  /* 0x000000150d0a7225 */ /* 0x000fc80007800008 */
[----:B------:R-:W-:-:S04]  /*0ad0*/  IMAD.WIDE.U32 R8, R13, R20, RZ ;  /* 0x000000140d087225 */ /* 0x000fc800078e00ff */
[----:B------:R-:W-:Y:S01]  /*0ae0*/  IMAD.X R13, RZ, RZ, RZ, P0 ;  /* 0x000000ffff0d7224 */ /* 0x000fe200000e06ff */
[----:B------:R-:W-:Y:S01]  /*0af0*/  IADD3 RZ, P0, R9, R10, RZ ;  /* 0x0000000a09ff7210 */ /* 0x000fe20007f1e0ff */
[----:B------:R-:W-:-:S04]  /*0b00*/  IMAD.MOV.U32 R12, RZ, RZ, R11 ;  /* 0x000000ffff0c7224 */ /* 0x000fc800078e000b */
[----:B------:R-:W-:-:S08]  /*0b10*/  IMAD.WIDE.U32.X R8, R15, R21, R12, P0 ;  /* 0x000000150f087225 */ /* 0x000fd000000e040c */
.L_x_9:
[----:B------:R-:W0:Y:S01]  /*0b20*/  LDC.64 R20, c[0x0][0x640] ;  /* 0x00019000ff147b82 */ /* 0x000e220000000a00 */
[--C-:B------:R-:W-:Y:S01]  /*0b30*/  SHF.R.U64 R28, R8, R0, R9.reuse ;  /* 0x00000000081c7219 */ /* 0x100fe20000001209 */
[----:B------:R-:W-:Y:S01]  /*0b40*/  IMAD R30, R7, R24, R4 ;  /* 0x00000018071e7224 */ /* 0x000fe200078e0204 */
[----:B------:R-:W-:Y:S01]  /*0b50*/  SHF.R.U32.HI R0, RZ, R0, R9 ;  /* 0x00000000ff007219 */ /* 0x000fe20000011609 */
[----:B------:R-:W-:Y:S01]  /*0b60*/  IMAD.MOV.U32 R23, RZ, RZ, 0x1 ;  /* 0x00000001ff177424 */ /* 0x000fe200078e00ff */
[----:B------:R-:W-:-:S03]  /*0b70*/  IADD3 R5, P0, RZ, -R28, RZ ;  /* 0x8000001cff057210 */ /* 0x000fc60007f1e0ff */
[----:B------:R-:W1:Y:S02]  /*0b80*/  LDC R6, c[0x0][0x618] ;  /* 0x00018600ff067b82 */ /* 0x000e640000000800 */
[----:B------:R-:W-:-:S04]  /*0b90*/  IMAD.X R9, RZ, RZ, ~R0, P0 ;  /* 0x000000ffff097224 */ /* 0x000fc800000e0e00 */
[-C--:B------:R-:W-:Y:S02]  /*0ba0*/  IMAD R0, R9, R26.reuse, RZ ;  /* 0x0000001a09007224 */ /* 0x080fe400078e02ff */
[----:B------:R-:W2:Y:S01]  /*0bb0*/  LDC R11, c[0x0][0x608] ;  /* 0x00018200ff0b7b82 */ /* 0x000ea20000000800 */
[----:B------:R-:W-:-:S04]  /*0bc0*/  IMAD.WIDE.U32 R8, R5, R26, R16 ;  /* 0x0000001a05087225 */ /* 0x000fc800078e0010 */
[----:B------:R-:W-:-:S03]  /*0bd0*/  IMAD R5, R5, R27, R0 ;  /* 0x0000001b05057224 */ /* 0x000fc600078e0200 */
[----:B------:R-:W3:Y:S01]  /*0be0*/  LDC R12, c[0x0][0x658] ;  /* 0x00019600ff0c7b82 */ /* 0x000ee20000000800 */
[----:B0-----:R-:W-:Y:S01]  /*0bf0*/  ISETP.NE.U32.AND P0, PT, R20, RZ, PT ;  /* 0x000000ff1400720c */ /* 0x001fe20003f05070 */
[----:B------:R-:W-:Y:S02]  /*0c00*/  IMAD.IADD R5, R9, 0x1, R5 ;  /* 0x0000000109057824 */ /* 0x000fe400078e0205 */
[----:B------:R-:W-:Y:S01]  /*0c10*/  IMAD.MOV.U32 R9, RZ, RZ, -0x1 ;  /* 0xffffffffff097424 */ /* 0x000fe200078e00ff */
[----:B------:R-:W-:-:S03]  /*0c20*/  ISETP.NE.AND.EX P0, PT, R21, RZ, PT, P0 ;  /* 0x000000ff1500720c */ /* 0x000fc60003f05300 */
[----:B------:R-:W0:Y:S01]  /*0c30*/  LDC R15, c[0x0][0x600] ;  /* 0x00018000ff0f7b82 */ /* 0x000e220000000800 */
[-CC-:B-1----:R-:W-:Y:S02]  /*0c40*/  SHF.R.U64 R13, R8, R6.reuse, R5.reuse ;  /* 0x00000006080d7219 */ /* 0x182fe40000001205 */
[----:B------:R-:W-:-:S05]  /*0c50*/  SHF.R.U32.HI R0, RZ, R6, R5 ;  /* 0x00000006ff007219 */ /* 0x000fca0000011605 */
[----:B------:R-:W1:Y:S01]  /*0c60*/  LDC R14, c[0x0][0x648] ;  /* 0x00019200ff0e7b82 */ /* 0x000e620000000800 */
[-CC-:B--2---:R-:W-:Y:S02]  /*0c70*/  SHF.R.U64 R27, R13, R11.reuse, R0.reuse ;  /* 0x0000000b0d1b7219 */ /* 0x184fe40000001200 */
[----:B------:R-:W-:-:S05]  /*0c80*/  SHF.R.U32.HI R5, RZ, R11, R0 ;  /* 0x0000000bff057219 */ /* 0x000fca0000011600 */
[----:B------:R-:W2:Y:S01]  /*0c90*/  LDC R26, c[0x0][0x638] ;  /* 0x00018e00ff1a7b82 */ /* 0x000ea20000000800 */
[-CC-:B---3--:R-:W-:Y:S02]  /*0ca0*/  SHF.R.U64 R24, R27, R12.reuse, R5.reuse ;  /* 0x0000000c1b187219 */ /* 0x188fe40000001205 */
[-C--:B------:R-:W-:Y:S02]  /*0cb0*/  SHF.L.U32 R0, R9, R12.reuse, RZ ;  /* 0x0000000c09007219 */ /* 0x080fe400000006ff */
[----:B------:R-:W-:Y:S01]  /*0cc0*/  SHF.R.U32.HI R5, RZ, R12, R5 ;  /* 0x0000000cff057219 */ /* 0x000fe20000011605 */
[----:B------:R-:W-:Y:S01]  /*0cd0*/  IMAD.MOV.U32 R4, RZ, RZ, R24 ;  /* 0x000000ffff047224 */ /* 0x000fe200078e0018 */
[----:B------:R-:W-:Y:S01]  /*0ce0*/  LOP3.LUT R10, RZ, R0, RZ, 0x33, !PT ;  /* 0x00000000ff0a7212 */ /* 0x000fe200078e33ff */
[----:B------:R-:W3:Y:S01]  /*0cf0*/  LDC R25, c[0x0][0x610] ;  /* 0x00018400ff197b82 */ /* 0x000ee20000000800 */
[----:B------:R-:W-:Y:S05]  /*0d00*/  @!P0 BRA `(.L_x_10) ;  /* 0x0000000000288947 */ /* 0x000fea0003800000 */
[----:B------:R-:W4:Y:S02]  /*0d10*/  LDC R9, c[0x0][0x64c] ;  /* 0x00019300ff097b82 */ /* 0x000f240000000800 */
[----:B----4-:R-:W-:-:S05]  /*0d20*/  IADD3 R9, P0, R24, R9, RZ ;  /* 0x0000000918097210 */ /* 0x010fca0007f1e0ff */
        /* <DEDUP_REMOVED lines=8> */
.L_x_10:
[----:B-1----:R-:W-:Y:S01]  /*0db0*/  SHF.R.U64 R4, R4, R14, R5 ;  /* 0x0000000e04047219 */ /* 0x002fe20000001205 */
[----:B0-----:R-:W-:Y:S01]  /*0dc0*/  VIADD R6, R15, 0xffffffff ;  /* 0xffffffff0f067836 */ /* 0x001fe20000000000 */
[----:B------:R-:W-:Y:S01]  /*0dd0*/  SHF.L.U32 R0, R23, R12, RZ ;  /* 0x0000000c17007219 */ /* 0x000fe200000006ff */
[----:B------:R-:W-:Y:S01]  /*0de0*/  IMAD.MOV.U32 R23, RZ, RZ, R28 ;  /* 0x000000ffff177224 */ /* 0x000fe200078e001c */
[----:B------:R-:W-:Y:S01]  /*0df0*/  LOP3.LUT R5, R27, R10, RZ, 0xc0, !PT ;  /* 0x0000000a1b057212 */ /* 0x000fe200078ec0ff */
[----:B------:R-:W-:Y:S01]  /*0e00*/  IMAD.MOV R7, RZ, RZ, -R4 ;  /* 0x000000ffff077224 */ /* 0x000fe200078e0a04 */
[----:B------:R-:W-:Y:S02]  /*0e10*/  SEL R3, R3, R30, !P1 ;  /* 0x0000001e03037207 */ /* 0x000fe40004800000 */
[----:B------:R-:W-:Y:S01]  /*0e20*/  LOP3.LUT R6, R13, R6, RZ, 0xc0, !PT ;  /* 0x000000060d067212 */ /* 0x000fe200078ec0ff */
[----:B------:R-:W-:Y:S02]  /*0e30*/  IMAD R4, R0, R4, R5 ;  /* 0x0000000400047224 */ /* 0x000fe400078e0205 */
[----:B--2---:R-:W-:-:S02]  /*0e40*/  IMAD R0, R7, R26, R24 ;  /* 0x0000001a07007224 */ /* 0x004fc400078e0218 */
[----:B---3--:R-:W-:Y:S02]  /*0e50*/  IMAD R3, R4, R25, R3 ;  /* 0x0000001904037224 */ /* 0x008fe400078e0203 */
[----:B------:R-:W-:Y:S02]  /*0e60*/  IMAD R154, R0, R15, R6 ;  /* 0x0000000f009a7224 */ /* 0x000fe400078e0206 */
[----:B------:R-:W-:-:S03]  /*0e70*/  IMAD.MOV.U32 R4, RZ, RZ, 0x1 ;  /* 0x00000001ff047424 */ /* 0x000fc600078e00ff */
[----:B------:R-:W-:Y:S02]  /*0e80*/  SEL R153, R154, R3, !P1 ;  /* 0x000000039a997207 */ /* 0x000fe40004800000 */
[----:B------:R-:W-:Y:S02]  /*0e90*/  PRMT R0, R4, 0x7610, R0 ;  /* 0x0000761004007816 */ /* 0x000fe40000000000 */
[----:B------:R-:W-:-:S07]  /*0ea0*/  SEL R154, R3, R154, !P1 ;  /* 0x0000009a039a7207 */ /* 0x000fce0004800000 */
.L_x_8:
[----:B------:R-:W-:-:S08]  /*0eb0*/  NOP ;  /* 0x0000000000007918 */ /* 0x000fd00000000000 */
[----:B------:R-:W0:Y:S02]  /*0ec0*/  USETMAXREG.TRY_ALLOC.CTAPOOL UP0, 0xe8 ;  /* 0x000000e8000079c8 */ /* 0x000e240008000600 */
[----:B0-----:R-:W-:-:S13]  /*0ed0*/  PLOP3.LUT P0, PT, PT, PT, UP0, 0x80, 0x0 ;  /* 0x000000000000781c */ /* 0x001fda0003f0f008 */
[----:B------:R-:W-:Y:S05]  /*0ee0*/  @!P0 BRA `(.L_x_8) ;  /* 0xfffffffc00f08947 */ /* 0x000fea000383ffff */
[----:B------:R-:W-:Y:S01]  /*0ef0*/  ULDC.64 UR4, c[0x0][0x598] ;  /* 0x0001660000047ab9 */ /* 0x000fe20000000a00 */
[----:B------:R-:W-:Y:S01]  /*0f00*/  ULDC.64 UR36, c[0x0][0x208] ;  /* 0x0000820000247ab9 */ /* 0x000fe20000000a00 */
[----:B------:R-:W-:-:S04]  /*0f10*/  ISETP.NE.U32.AND P0, PT, RZ, UR4, PT ;  /* 0x00000004ff007c0c */ /* 0x000fc8000bf05070 */
[----:B------:R-:W-:-:S13]  /*0f20*/  ISETP.NE.AND.EX P0, PT, RZ, UR5, PT, P0 ;  /* 0x00000005ff007c0c */ /* 0x000fda000bf05300 */
[----:B------:R-:W-:Y:S05]  /*0f30*/  @!P0 BRA `(.L_x_11) ;  /* 0x00000000001c8947 */ /* 0x000fea0003800000 */
[----:B------:R-:W0:Y:S02]  /*0f40*/  LDC.64 R4, c[0x0][0x598] ;  /* 0x00016600ff047b82 */ /* 0x000e240000000a00 */
[----:B0-----:R-:W2:Y:S02]  /*0f50*/  LDG.E.64 R4, desc[UR36][R4.64] ;  /* 0x0000002404047981 */ /* 0x001ea4000c1e1b00 */
[----:B--2---:R-:W-:-:S04]  /*0f60*/  ISETP.NE.U32.AND P0, PT, R4, RZ, PT ;  /* 0x000000ff0400720c */ /* 0x004fc80003f05070 */
[----:B------:R-:W-:-:S13]  /*0f70*/  ISETP.NE.AND.EX P0, PT, R5, RZ, PT, P0 ;  /* 0x000000ff0500720c */ /* 0x000fda0003f05300 */
[----:B------:R-:W-:Y:S05]  /*0f80*/  @!P0 BRA `(.L_x_11) ;  /* 0x0000000000088947 */ /* 0x000fea0003800000 */
[----:B------:R0:W5:Y:S01]  /*0f90*/  LD.E R155, desc[UR36][R4.64] ;  /* 0x00000024049b7980 */ /* 0x000162000c101900 */
[----:B------:R-:W-:Y:S05]  /*0fa0*/  BRA `(.L_x_12) ;  /* 0x0000000000247947 */ /* 0x000fea0003800000 */
.L_x_11:
[----:B------:R-:W-:Y:S02]  /*0fb0*/  ULDC.64 UR4, c[0x0][0x588] ;  /* 0x0001620000047ab9 */ /* 0x000fe40000000a00 */
[----:B------:R-:W-:-:S04]  /*0fc0*/  ISETP.NE.U32.AND P0, PT, RZ, UR4, PT ;  /* 0x00000004ff007c0c */ /* 0x000fc8000bf05070 */
[----:B------:R-:W-:-:S13]  /*0fd0*/  ISETP.NE.AND.EX P0, PT, RZ, UR5, PT, P0 ;  /* 0x00000005ff007c0c */ /* 0x000fda000bf05300 */
[----:B------:R-:W-:Y:S05]  /*0fe0*/  @!P0 BRA `(.L_x_13) ;  /* 0x00000000000c8947 */ /* 0x000fea0003800000 */
[----:B------:R-:W0:Y:S02]  /*0ff0*/  LDC.64 R4, c[0x0][0x588] ;  /* 0x00016200ff047b82 */ /* 0x000e240000000a00 */
[----:B0-----:R1:W5:Y:S01]  /*1000*/  LDG.E R155, desc[UR36][R4.64] ;  /* 0x00000024049b7981 */ /* 0x001362000c1e1900 */
[----:B------:R-:W-:Y:S05]  /*1010*/  BRA `(.L_x_12) ;  /* 0x0000000000087947 */ /* 0x000fea0003800000 */
.L_x_13:
[----:B------:R-:W-:Y:S02]  /*1020*/  ULDC UR4, c[0x0][0x580] ;  /* 0x0001600000047ab9 */ /* 0x000fe40000000800 */
[----:B------:R-:W-:-:S07]  /*1030*/  IMAD.U32 R155, RZ, RZ, UR4 ;  /* 0x00000004ff9b7e24 */ /* 0x000fce000f8e00ff */
.L_x_12:
[----:B------:R-:W-:Y:S02]  /*1040*/  ULDC.64 UR4, c[0x0][0x5a0] ;  /* 0x0001680000047ab9 */ /* 0x000fe40000000a00 */
[----:B------:R-:W-:-:S04]  /*1050*/  ISETP.NE.U32.AND P0, PT, RZ, UR4, PT ;  /* 0x00000004ff007c0c */ /* 0x000fc8000bf05070 */
[----:B------:R-:W-:-:S13]  /*1060*/  ISETP.NE.AND.EX P0, PT, RZ, UR5, PT, P0 ;  /* 0x00000005ff007c0c */ /* 0x000fda000bf05300 */
[----:B------:R-:W-:Y:S05]  /*1070*/  @!P0 BRA `(.L_x_14) ;  /* 0x00000000001c8947 */ /* 0x000fea0003800000 */
[----:B01----:R-:W0:Y:S02]  /*1080*/  LDC.64 R4, c[0x0][0x5a0] ;  /* 0x00016800ff047b82 */ /* 0x003e240000000a00 */
[----:B0-----:R-:W2:Y:S02]  /*1090*/  LDG.E.64 R4, desc[UR36][R4.64] ;  /* 0x0000002404047981 */ /* 0x001ea4000c1e1b00 */
[----:B--2---:R-:W-:-:S04]  /*10a0*/  ISETP.NE.U32.AND P0, PT, R4, RZ, PT ;  /* 0x000000ff0400720c */ /* 0x004fc80003f05070 */
[----:B------:R-:W-:-:S13]  /*10b0*/  ISETP.NE.AND.EX P0, PT, R5, RZ, PT, P0 ;  /* 0x000000ff0500720c */ /* 0x000fda0003f05300 */
[----:B------:R-:W-:Y:S05]  /*10c0*/  @!P0 BRA `(.L_x_14) ;  /* 0x0000000000088947 */ /* 0x000fea0003800000 */
[----:B------:R0:W5:Y:S01]  /*10d0*/  LD.E R156, desc[UR36][R4.64] ;  /* 0x00000024049c7980 */ /* 0x000162000c101900 */
[----:B------:R-:W-:Y:S05]  /*10e0*/  BRA `(.L_x_15) ;  /* 0x0000000000247947 */ /* 0x000fea0003800000 */
.L_x_14:
[----:B------:R-:W-:Y:S02]  /*10f0*/  ULDC.64 UR4, c[0x0][0x590] ;  /* 0x0001640000047ab9 */ /* 0x000fe40000000a00 */
[----:B------:R-:W-:-:S04]  /*1100*/  ISETP.NE.U32.AND P0, PT, RZ, UR4, PT ;  /* 0x00000004ff007c0c */ /* 0x000fc8000bf05070 */
[----:B------:R-:W-:-:S13]  /*1110*/  ISETP.NE.AND.EX P0, PT, RZ, UR5, PT, P0 ;  /* 0x00000005ff007c0c */ /* 0x000fda000bf05300 */
[----:B------:R-:W-:Y:S05]  /*1120*/  @!P0 BRA `(.L_x_16) ;  /* 0x00000000000c8947 */ /* 0x000fea0003800000 */
[----:B------:R-:W2:Y:S02]  /*1130*/  LDC.64 R156, c[0x0][0x590] ;  /* 0x00016400ff9c7b82 */ /* 0x000ea40000000a00 */
[----:B--2---:R2:W5:Y:S01]  /*1140*/  LDG.E R156, desc[UR36][R156.64] ;  /* 0x000000249c9c7981 */ /* 0x004562000c1e1900 */
[----:B------:R-:W-:Y:S05]  /*1150*/  BRA `(.L_x_15) ;  /* 0x0000000000087947 */ /* 0x000fea0003800000 */
.L_x_16:
[----:B------:R-:W-:Y:S02]  /*1160*/  ULDC UR4, c[0x0][0x584] ;  /* 0x0001610000047ab9 */ /* 0x000fe40000000800 */
[----:B------:R-:W-:-:S07]  /*1170*/  IMAD.U32 R156, RZ, RZ, UR4 ;  /* 0x00000004ff9c7e24 */ /* 0x000fce000f8e00ff */
.L_x_15:
[----:B------:R-:W-:-:S13]  /*1180*/  LOP3.LUT P0, RZ, R0, 0xff, RZ, 0xc0, !PT ;  /* 0x000000ff00ff7812 */ /* 0x000fda000780c0ff */
[----:B------:R-:W-:Y:S05]  /*1190*/  @!P0 EXIT ;  /* 0x000000000000894d */ /* 0x000fea0003800000 */
[----:B------:R-:W-:Y:S01]  /*11a0*/  ULDC UR4, c[0x0][0x28c] ;  /* 0x0000a30000047ab9 */ /* 0x000fe20000000800 */
[----:B--2---:R-:W-:Y:S01]  /*11b0*/  LOP3.LUT R157, R19, 0x1, RZ, 0xfc, !PT ;  /* 0x00000001139d7812 */ /* 0x004fe200078efcff */
[----:B------:R-:W-:Y:S01]  /*11c0*/  UIADD3 UR4, UR4, 0x7f, URZ ;  /* 0x0000007f04047890 */ /* 0x000fe2000fffe03f */
[----:B------:R-:W-:Y:S01]  /*11d0*/  UMOV UR38, URZ ;  /* 0x0000003f00267c82 */ /* 0x000fe20008000000 */
[----:B------:R-:W-:Y:S02]  /*11e0*/  UMOV UR39, URZ ;  /* 0x0000003f00277c82 */ /* 0x000fe40008000000 */
[----:B------:R-:W-:-:S04]  /*11f0*/  USHF.R.S32.HI UR5, URZ, 0x1f, UR4 ;  /* 0x0000001f3f057899 */ /* 0x000fc80008011404 */
[----:B------:R-:W-:-:S04]  /*1200*/  ULEA.HI UR5, UR5, UR4, URZ, 0x7 ;  /* 0x0000000405057291 */ /* 0x000fc8000f8f383f */
[----:B------:R-:W-:-:S12]  /*1210*/  USHF.R.S32.HI UR40, URZ, 0x7, UR5 ;  /* 0x000000073f287899 */ /* 0x000fd80008011405 */
.L_x_292:
[----:B------:R-:W-:Y:S01]  /*1220*/  LOP3.LUT R0, R18, 0x80, RZ, 0xc0, !PT ;  /* 0x0000008012007812 */ /* 0x000fe200078ec0ff */
[----:B--2---:R-:W2:Y:S01]  /*1230*/  S2UR UR7, SR_CgaCtaId ;  /* 0x00000000000779c3 */ /* 0x004ea20000008800 */
[----:B------:R-:W-:Y:S02]  /*1240*/  UMOV UR6, 0x400 ;  /* 0x0000040000067882 */ /* 0x000fe40000000000 */
[----:B------:R-:W-:-:S06]  /*1250*/  SHF.R.U32.HI R0, RZ, 0x7, R0 ;  /* 0x00000007ff007819 */ /* 0x000fcc0000011600 */
[----:B---3--:R-:W3:Y:S01]  /*1260*/  SHFL.IDX PT, R0, R0, RZ, 0x1f ;  /* 0x00001fff00007589 */ /* 0x008ee200000e0000 */
[----:B--2---:R-:W-:Y:S01]  /*1270*/  ULEA UR6, UR7, UR6, 0x18 ;  /* 0x0000000607067291 */ /* 0x004fe2000f8ec03f */
[----:B---3--:R-:W-:-:S13]  /*1280*/  R2UR UR4, R0 ;  /* 0x00000000000472ca */ /* 0x008fda00000e0000 */
[----:B------:R-:W-:-:S04]  /*1290*/  ULEA.HI UR5, UR4, UR4, URZ, 0x1 ;  /* 0x0000000404057291 */ /* 0x000fc8000f8f083f */
[----:B------:R-:W-:-:S04]  /*12a0*/  ULOP3.LUT UR5, UR5, 0x7fffe, URZ, 0xc0, !UPT ;  /* 0x0007fffe05057892 */ /* 0x000fc8000f8ec03f */
[----:B------:R-:W-:-:S03]  /*12b0*/  UIADD3 UR5, UR4, -UR5, URZ ;  /* 0x8000000504057290 */ /* 0x000fc6000fffe03f */
[----:B------:R-:W-:Y:S01]  /*12c0*/  ULDC UR4, c[0x0][0x28c] ;  /* 0x0000a30000047ab9 */ /* 0x000fe20000000800 */
[----:B------:R-:W-:Y:S01]  /*12d0*/  ULEA UR5, UR5, UR6, 0xd ;  /* 0x0000000605057291 */ /* 0x000fe2000f8e683f */
[----:B------:R-:W-:-:S03]  /*12e0*/  ISETP.LT.AND P0, PT, RZ, UR4, PT ;  /* 0x00000004ff007c0c */ /* 0x000fc6000bf01270 */
[----:B------:R-:W-:-:S04]  /*12f0*/  UIADD3 UR5, UR5, 0x100, URZ ;  /* 0x0000010005057890 */ /* 0x000fc8000fffe03f */
[----:B------:R-:W-:-:S04]  /*1300*/  USHF.R.U32.HI UR5, URZ, 0x4, UR5 ;  /* 0x000000043f057899 */ /* 0x000fc80008011605 */
[----:B------:R-:W-:Y:S02]  /*1310*/  ULOP3.LUT UR41, UR5, 0x3fff, URZ, 0xc0, !UPT ;  /* 0x00003fff05297892 */ /* 0x000fe4000f8ec03f */
[----:B-1--45:R-:W-:Y:S10]  /*1320*/  @P0 BRA `(.L_x_17) ;  /* 0x0000000000400947 */ /* 0x032ff40003800000 */
[----:B------:R-:W-:Y:S01]  /*1330*/  MOV R0, 0x0 ;  /* 0x0000000000007802 */ /* 0x000fe20000000f00 */
[----:B------:R-:W-:Y:S01]  /*1340*/  ULDC.64 UR4, c[0x4][0x68] ;  /* 0x01001a0000047ab9 */ /* 0x000fe20000000a00 */
[----:B------:R-:W-:Y:S01]  /*1350*/  ULDC.64 UR6, c[0x4][0x8] ;  /* 0x0100020000067ab9 */ /* 0x000fe20000000a00 */
[----:B01----:R-:W-:Y:S01]  /*1360*/  IMAD.U32 R4, RZ, RZ, UR4 ;  /* 0x00000004ff047e24 */ /* 0x003fe2000f8e00ff */
[----:B------:R0:W1:Y:S01]  /*1370*/  LDC.64 R14, c[0x4][R0] ;  /* 0x01000000000e7b82 */ /* 0x0000620000000a00 */
[----:B------:R-:W-:Y:S01]  /*1380*/  IMAD.U32 R5, RZ, RZ, UR5 ;  /* 0x00000005ff057e24 */ /* 0x000fe2000f8e00ff */
[----:B------:R-:W-:Y:S01]  /*1390*/  ULDC.64 UR4, c[0x4][0x70] ;  /* 0x01001c0000047ab9 */ /* 0x000fe20000000a00 */
[----:B------:R-:W-:Y:S02]  /*13a0*/  IMAD.U32 R10, RZ, RZ, UR6 ;  /* 0x00000006ff0a7e24 */ /* 0x000fe4000f8e00ff */
[----:B------:R-:W-:Y:S02]  /*13b0*/  IMAD.U32 R6, RZ, RZ, UR4 ;  /* 0x00000004ff067e24 */ /* 0x000fe4000f8e00ff */
[----:B------:R-:W-:-:S02]  /*13c0*/  IMAD.U32 R7, RZ, RZ, UR5 ;  /* 0x00000005ff077e24 */ /* 0x000fc4000f8e00ff */
[----:B------:R-:W-:Y:S02]  /*13d0*/  IMAD.U32 R11, RZ, RZ, UR7 ;  /* 0x00000007ff0b7e24 */ /* 0x000fe4000f8e00ff */
[----:B------:R-:W-:Y:S02]  /*13e0*/  IMAD.MOV.U32 R8, RZ, RZ, 0x1e1 ;  /* 0x000001e1ff087424 */ /* 0x000fe400078e00ff */
[----:B------:R-:W-:Y:S02]  /*13f0*/  IMAD.MOV.U32 R12, RZ, RZ, 0x1 ;  /* 0x00000001ff0c7424 */ /* 0x000fe400078e00ff */
[----:B0-----:R-:W-:-:S07]  /*1400*/  IMAD.MOV.U32 R13, RZ, RZ, RZ ;  /* 0x000000ffff0d7224 */ /* 0x001fce00078e00ff */
[----:B------:R-:W-:-:S07]  /*1410*/  LEPC R20, `(.L_x_17) ;  /* 0x000000001014794e */ /* 0x000fce0000000000 */
[----:B-1---5:R-:W-:Y:S05]  /*1420*/  CALL.ABS.NOINC R14 ;  /* 0x000000000e007343 */ /* 0x022fea0003c00000 */
.L_x_17:
[----:B------:R-:W-:-:S13]  /*1430*/  ISETP.NE.AND P0, PT, R157, 0x3, PT ;  /* 0x000000039d00780c */ /* 0x000fda0003f05270 */
[----:B------:R-:W-:Y:S05]  /*1440*/  @!P0 BRA `(.L_x_18) ;  /* 0x0000000000048947 */ /* 0x000fea0003800000 */
[----:B------:R-:W-:Y:S01]  /*1450*/  BPT.TRAP 0x1 ;  /* 0x000000040000795c */ /* 0x000fe20000300000 */
.L_x_18:
[----:B------:R-:W2:Y:S01]  /*1460*/  S2UR UR5, SR_CgaCtaId ;  /* 0x00000000000579c3 */ /* 0x000ea20000008800 */
[----:B------:R-:W-:Y:S01]  /*1470*/  UMOV UR4, 0x400 ;  /* 0x0000040000047882 */ /* 0x000fe20000000000 */
[----:B------:R-:W-:Y:S02]  /*1480*/  IMAD.U32 R0, RZ, RZ, UR38 ;  /* 0x00000026ff007e24 */ /* 0x000fe4000f8e00ff */
[----:B------:R-:W-:-:S03]  /*1490*/  IMAD.U32 R3, RZ, RZ, UR39 ;  /* 0x00000027ff037e24 */ /* 0x000fc6000f8e00ff */
[----:B------:R-:W-:Y:S01]  /*14a0*/  SHF.L.U32 R0, R0, 0x1f, RZ ;  /* 0x0000001f00007819 */ /* 0x000fe200000006ff */
[----:B--2---:R-:W-:-:S06]  /*14b0*/  ULEA UR4, UR5, UR4, 0x18 ;  /* 0x0000000405047291 */ /* 0x004fcc000f8ec03f */
[----:B------:R-:W-:-:S04]  /*14c0*/  IMAD.U32 R6, RZ, RZ, UR4 ;  /* 0x00000004ff067e24 */ /* 0x000fc8000f8e00ff */
[----:B------:R-:W-:-:S04]  /*14d0*/  IMAD R3, R3, 0x8, R6 ;  /* 0x0000000803037824 */ /* 0x000fc800078e0206 */
[----:B------:R2:W3:Y:S01]  /*14e0*/  SYNCS.PHASECHK.TRANS64.TRYWAIT P1, [R3+URZ], R0 ;  /* 0x00000000030075a7 */ /* 0x0004e2000802017f */
[----:B------:R-:W-:Y:S05]  /*14f0*/  @!P0 BRA `(.L_x_19) ;  /* 0x0000000000048947 */ /* 0x000fea0003800000 */
[----:B------:R-:W-:Y:S01]  /*1500*/  BPT.TRAP 0x1 ;  /* 0x000000040000795c */ /* 0x000fe20000300000 */
.L_x_19:
[----:B---3--:R-:W-:Y:S05]  /*1510*/  @P1 BRA `(.L_x_20) ;  /* 0x0000000000081947 */ /* 0x008fea0003800000 */
[----:B------:R-:W3:Y:S02]  /*1520*/  SYNCS.PHASECHK.TRANS64.TRYWAIT P1, [R3+URZ], R0 ;  /* 0x00000000030075a7 */ /* 0x000ee4000802017f */
[----:B---3--:R-:W-:Y:S05]  /*1530*/  @!P1 BRA `(.L_x_21) ;  /* 0x000000a800389947 */ /* 0x008fea0003800000 */
.L_x_20:
[----:B------:R-:W-:-:S04]  /*1540*/  UISETP.LT.AND UP0, UPT, UR40, 0x1, UPT ;  /* 0x000000012800788c */ /* 0x000fc8000bf01270 */
[----:B------:R-:W-:-:S06]  /*1550*/  USEL UR4, UR40, 0x1, UP0 ;  /* 0x0000000128047887 */ /* 0x000fcc0008000000 */
[----:B--23--:R-:W-:Y:S01]  /*1560*/  IMAD.U32 R0, RZ, RZ, UR4 ;  /* 0x00000004ff007e24 */ /* 0x00cfe2000f8e00ff */
[----:B------:R-:W-:Y:S05]  /*1570*/  WARPSYNC.ALL ;  /* 0x0000000000007948 */ /* 0x000fea0003800000 */
[----:B------:R-:W-:-:S04]  /*1580*/  IADD3 R0, -R0, UR40, RZ ;  /* 0x0000002800007c10 */ /* 0x000fc8000fffe1ff */
[----:B------:R-:W-:Y:S02]  /*1590*/  ISETP.GE.AND P1, PT, R0, 0x1, PT ;  /* 0x000000010000780c */ /* 0x000fe40003f26270 */
[----:B------:R-:W-:Y:S01]  /*15a0*/  R2UR UR4, R6 ;  /* 0x00000000060472ca */ /* 0x000fe200000e0000 */
[----:B------:R-:W-:Y:S01]  /*15b0*/  WARPGROUP.ARRIVE ;  /* 0x00000000000079c5 */ /* 0x000fe20000000000 */
[----:B------:R-:W-:Y:S01]  /*15c0*/  UMOV UR9, 0x40000040 ;  /* 0x4000004000097882 */ /* 0x000fe20000000000 */
[----:B------:R-:W-:-:S10]  /*15d0*/  UMOV UR11, 0x40000040 ;  /* 0x40000040000b7882 */ /* 0x000fd40000000000 */
[----:B------:R-:W-:-:S04]  /*15e0*/  UIADD3 UR4, UR4, 0x28100, URZ ;  /* 0x0002810004047890 */ /* 0x000fc8000fffe03f */
[----:B------:R-:W-:-:S04]  /*15f0*/  USHF.R.U32.HI UR4, URZ, 0x4, UR4 ;  /* 0x000000043f047899 */ /* 0x000fc80008011604 */
[----:B------:R-:W-:Y:S02]  /*1600*/  ULOP3.LUT UR5, UR4, 0x3fff, URZ, 0xc0, !UPT ;  /* 0x00003fff04057892 */ /* 0x000fe4000f8ec03f */
[----:B------:R-:W-:Y:S02]  /*1610*/  ULOP3.LUT UR4, UR41, 0x10000, URZ, 0xfc, !UPT ;  /* 0x0001000029047892 */ /* 0x000fe4000f8efc3f */
[----:B------:R-:W-:Y:S02]  /*1620*/  ULOP3.LUT UR5, UR5, 0x10000, URZ, 0xfc, !UPT ;  /* 0x0001000005057892 */ /* 0x000fe4000f8efc3f */
[----:B------:R-:W-:Y:S02]  /*1630*/  ULEA UR6, UR39, UR4, 0xb ;  /* 0x0000000427067291 */ /* 0x000fe4000f8e583f */
[----:B------:R-:W-:-:S05]  /*1640*/  ULEA UR7, UR39, UR5, 0xc ;  /* 0x0000000527077291 */ /* 0x000fca000f8e603f */
[----:B------:R-:W-:Y:S02]  /*1650*/  UMOV UR8, UR6 ;  /* 0x0000000600087c82 */ /* 0x000fe40008000000 */
[----:B------:R-:W-:Y:S02]  /*1660*/  UMOV UR10, UR7 ;  /* 0x00000007000a7c82 */ /* 0x000fe40008000000 */
[----:B------:R-:W-:Y:S01]  /*1670*/  HGMMA.64x256x16.F32 R24, gdesc[UR8], RZ, !UPT, gsb0 ;  /* 0x03e00000081879f0 */ /* 0x000fe2000c0008ff */
[----:B------:R-:W-:Y:S02]  /*1680*/  UIADD3 UR8, UR6, 0x2, URZ ;  /* 0x0000000206087890 */ /* 0x000fe4000fffe03f */
[----:B------:R-:W-:Y:S01]  /*1690*/  UIADD3 UR10, UR7, 0x2, URZ ;  /* 0x00000002070a7890 */ /* 0x000fe2000fffe03f */
[----:B------:R-:W-:Y:S01]  /*16a0*/  UMOV UR9, 0x40000040 ;  /* 0x4000004000097882 */ /* 0x000fe20000000000 */
[----:B------:R-:W-:Y:S01]  /*16b0*/  UMOV UR11, 0x40000040 ;  /* 0x40000040000b7882 */ /* 0x000fe20000000000 */
[----:B------:R-:W-:-:S02]  /*16c0*/  WARPGROUP.DEPBAR.LE gsb0, 0x0 ;  /* 0x00008000000079c5 */ /* 0x000fc40000010000 */
[----:B------:R-:W-:-:S15]  /*16d0*/  WARPGROUP.ARRIVE ;  /* 0x00000000000079c5 */ /* 0x000fde0000000000 */
[----:B------:R-:W-:-:S05]  /*16e0*/  NOP ;  /* 0x0000000000007918 */ /* 0x000fca0000000000 */
[----:B------:R-:W-:Y:S01]  /*16f0*/  HGMMA.64x256x16.F32 R24, gdesc[UR8], R24, gsb0 ;  /* 0x03e00000081879f0 */ /* 0x000fe20008000818 */
[----:B------:R-:W-:Y:S02]  /*1700*/  UIADD3 UR8, UR6, 0x4, URZ ;  /* 0x0000000406087890 */ /* 0x000fe4000fffe03f */
[----:B------:R-:W-:Y:S01]  /*1710*/  UIADD3 UR10, UR7, 0x4, URZ ;  /* 0x00000004070a7890 */ /* 0x000fe2000fffe03f */
[----:B------:R-:W-:Y:S01]  /*1720*/  UMOV UR9, 0x40000040 ;  /* 0x4000004000097882 */ /* 0x000fe20000000000 */
[----:B------:R-:W-:Y:S01]  /*1730*/  UMOV UR11, 0x40000040 ;  /* 0x40000040000b7882 */ /* 0x000fe20000000000 */
[----:B------:R-:W-:Y:S02]  /*1740*/  WARPGROUP.DEPBAR.LE gsb0, 0x0 ;  /* 0x00008000000079c5 */ /* 0x000fe40000010000 */
        /* <DEDUP_REMOVED lines=42> */
[----:B------:R-:W-:Y:S03]  /*19f0*/  HGMMA.64x256x16.F32 R24, gdesc[UR8], R24, gsb0 ;  /* 0x03e00000081879f0 */ /* 0x000fe60008000818 */
[----:B------:R-:W-:Y:S02]  /*1a00*/  WARPGROUP.DEPBAR.LE gsb0, 0x0 ;  /* 0x00008000000079c5 */ /* 0x000fe40000010000 */
[----:B------:R-:W-:Y:S05]  /*1a10*/  @!P1 BRA `(.L_x_22) ;  /* 0x0000000400b09947 */ /* 0x000fea0003800000 */
[----:B------:R-:W-:Y:S02]  /*1a20*/  UIADD3 UR6, UR39, 0x1, URZ ;  /* 0x0000000127067890 */ /* 0x000fe4000fffe03f */
[----:B------:R-:W-:Y:S02]  /*1a30*/  IMAD.U32 R3, RZ, RZ, UR39 ;  /* 0x00000027ff037e24 */ /* 0x000fe4000f8e00ff */
[----:B------:R-:W-:-:S04]  /*1a40*/  UISETP.NE.AND UP0, UPT, UR6, 0x5, UPT ;  /* 0x000000050600788c */ /* 0x000fc8000bf05270 */
[----:B------:R-:W-:Y:S02]  /*1a50*/  USEL UR7, URZ, 0x1, UP0 ;  /* 0x000000013f077887 */ /* 0x000fe40008000000 */
[----:B------:R-:W-:Y:S02]  /*1a60*/  USEL UR6, UR6, URZ, UP0 ;  /* 0x0000003f06067287 */ /* 0x000fe40008000000 */
[----:B------:R-:W-:-:S06]  /*1a70*/  ULOP3.LUT UR7, UR38, UR7, URZ, 0x3c, !UPT ;  /* 0x0000000726077292 */ /* 0x000fcc000f8e3c3f */
[----:B------:R-:W-:-:S07]  /*1a80*/  IMAD.U32 R7, RZ, RZ, UR7 ;  /* 0x00000007ff077e24 */ /* 0x000fce000f8e00ff */
.L_x_29:
[----:B------:R-:W-:Y:S05]  /*1a90*/  @!P0 BRA `(.L_x_23) ;  /* 0x0000000000048947 */ /* 0x000fea0003800000 */
[----:B------:R-:W-:Y:S01]  /*1aa0*/  BPT.TRAP 0x1 ;  /* 0x000000040000795c */ /* 0x000fe20000300000 */
.L_x_23:
[----:B------:R-:W2:Y:S01]  /*1ab0*/  S2UR UR8, SR_CgaCtaId ;  /* 0x00000000000879c3 */ /* 0x000ea20000008800 */
[----:B------:R-:W-:Y:S01]  /*1ac0*/  UMOV UR7, 0x400 ;  /* 0x0000040000077882 */ /* 0x000fe20000000000 */
[----:B01----:R-:W-:Y:S01]  /*1ad0*/  IMAD.U32 R5, RZ, RZ, UR6 ;  /* 0x00000006ff057e24 */ /* 0x003fe2000f8e00ff */
[----:B------:R-:W-:Y:S01]  /*1ae0*/  SHF.L.U32 R4, R7, 0x1f, RZ ;  /* 0x0000001f07047819 */ /* 0x000fe200000006ff */
[----:B--2---:R-:W-:-:S06]  /*1af0*/  ULEA UR7, UR8, UR7, 0x18 ;  /* 0x0000000708077291 */ /* 0x004fcc000f8ec03f */
[----:B------:R-:W-:-:S04]  /*1b00*/  IMAD.U32 R6, RZ, RZ, UR7 ;  /* 0x00000007ff067e24 */ /* 0x000fc8000f8e00ff */
[----:B------:R-:W-:-:S04]  /*1b10*/  IMAD R5, R5, 0x8, R6 ;  /* 0x0000000805057824 */ /* 0x000fc800078e0206 */
[----:B------:R0:W1:Y:S01]  /*1b20*/  SYNCS.PHASECHK.TRANS64.TRYWAIT P1, [R5+URZ], R4 ;  /* 0x00000004050075a7 */ /* 0x000062000802017f */
[----:B------:R-:W-:Y:S05]  /*1b30*/  @!P0 BRA `(.L_x_24) ;  /* 0x0000000000048947 */ /* 0x000fea0003800000 */
[----:B------:R-:W-:Y:S01]  /*1b40*/  BPT.TRAP 0x1 ;  /* 0x000000040000795c */ /* 0x000fe20000300000 */
.L_x_24:
[----:B-1----:R-:W-:Y:S05]  /*1b50*/  @P1 BRA `(.L_x_25) ;  /* 0x0000000000081947 */ /* 0x002fea0003800000 */
[----:B------:R-:W1:Y:S02]  /*1b60*/  SYNCS.PHASECHK.TRANS64.TRYWAIT P1, [R5+URZ], R4 ;  /* 0x00000004050075a7 */ /* 0x000e64000802017f */
[----:B-1----:R-:W-:Y:S05]  /*1b70*/  @!P1 BRA `(.L_x_26) ;  /* 0x000000a000bc9947 */ /* 0x002fea0003800000 */
.L_x_25:
[----:B------:R-:W-:Y:S01]  /*1b80*/  ULEA UR7, UR6, UR4, 0xb ;  /* 0x0000000406077291 */ /* 0x000fe2000f8e583f */
[----:B------:R-:W-:Y:S01]  /*1b90*/  WARPGROUP.ARRIVE ;  /* 0x00000000000079c5 */ /* 0x000fe20000000000 */
[----:B------:R-:W-:Y:S01]  /*1ba0*/  ULEA UR12, UR6, UR5, 0xc ;  /* 0x00000005060c7291 */ /* 0x000fe2000f8e603f */
[----:B------:R-:W-:Y:S01]  /*1bb0*/  UMOV UR9, 0x40000040 ;  /* 0x4000004000097882 */ /* 0x000fe20000000000 */
[----:B------:R-:W-:-:S03]  /*1bc0*/  UMOV UR11, 0x40000040 ;  /* 0x40000040000b7882 */ /* 0x000fc60000000000 */
[----:B------:R-:W-:Y:S02]  /*1bd0*/  UMOV UR8, UR7 ;  /* 0x0000000700087c82 */ /* 0x000fe40008000000 */
[----:B------:R-:W-:Y:S02]  /*1be0*/  UMOV UR10, UR12 ;  /* 0x0000000c000a7c82 */ /* 0x000fe40008000000 */
[----:B------:R-:W-:Y:S01]  /*1bf0*/  HGMMA.64x256x16.F32 R24, gdesc[UR8], R24, gsb0 ;  /* 0x03e00000081879f0 */ /* 0x000fe20008000818 */
        /* <DEDUP_REMOVED lines=58> */
[----:B------:R-:W-:Y:S01]  /*1fa0*/  BPT.TRAP 0x1 ;  /* 0x000000040000795c */ /* 0x000fe20000300000 */
.L_x_27:
[----:B------:R-:W-:-:S13]  /*1fb0*/  ISETP.NE.AND P1, PT, R22, RZ, PT ;  /* 0x000000ff1600720c */ /* 0x000fda0003f25270 */
[----:B01----:R-:W-:-:S04]  /*1fc0*/  @P1 IMAD R4, R3, 0x8, R6 ;  /* 0x0000000803041824 */ /* 0x003fc800078e0206 */
[----:B------:R-:W-:-:S05]  /*1fd0*/  @P1 VIADD R5, R4, 0x28 ;  /* 0x0000002804051836 */ /* 0x000fca0000000000 */
[----:B------:R-:W-:-:S04]  /*1fe0*/  @P1 PRMT R5, R152, 0x654, R5 ;  /* 0x0000065498051816 */ /* 0x000fc80000000005 */
[----:B------:R0:W-:Y:S01]  /*1ff0*/  @P1 SYNCS.ARRIVE.TRANS64.RED.A1T0 RZ, [R5+URZ], RZ ;  /* 0x000000ff05ff19a7 */ /* 0x0001e2000810043f */
[----:B------:R-:W-:-:S13]  /*2000*/  ISETP.GT.U32.AND P1, PT, R19, 0x1, PT ;  /* 0x000000011300780c */ /* 0x000fda0003f24070 */
[----:B0-----:R-:W-:Y:S05]  /*2010*/  @P1 BRA `(.L_x_28) ;  /* 0x0000000000041947 */ /* 0x001fea0003800000 */
[----:B------:R-:W-:Y:S01]  /*2020*/  BPT.TRAP 0x1 ;  /* 0x000000040000795c */ /* 0x000fe20000300000 */
.L_x_28:
[----:B------:R-:W-:Y:S01]  /*2030*/  UIADD3 UR6, UR6, 0x1, URZ ;  /* 0x0000000106067890 */ /* 0x000fe2000fffe03f */
[C---:B------:R-:W-:Y:S01]  /*2040*/  ISETP.GT.AND P2, PT, R0.reuse, 0x1, PT ;  /* 0x000000010000780c */ /* 0x040fe20003f44270 */
[----:B------:R-:W-:Y:S02]  /*2050*/  VIADD R3, R3, 0x1 ;  /* 0x0000000103037836 */ /* 0x000fe40000000000 */
[----:B------:R-:W-:Y:S01]  /*2060*/  UISETP.NE.AND UP0, UPT, UR6, 0x5, UPT ;  /* 0x000000050600788c */ /* 0x000fe2000bf05270 */
[----:B------:R-:W-:Y:S02]  /*2070*/  VIADD R0, R0, 0xffffffff ;  /* 0xffffffff00007836 */ /* 0x000fe40000000000 */
[C---:B------:R-:W-:Y:S01]  /*2080*/  ISETP.NE.AND P1, PT, R3.reuse, 0x5, PT ;  /* 0x000000050300780c */ /* 0x040fe20003f25270 */
[----:B------:R-:W-:Y:S02]  /*2090*/  USEL UR7, URZ, 0x1, UP0 ;  /* 0x000000013f077887 */ /* 0x000fe40008000000 */
[----:B------:R-:W-:Y:S01]  /*20a0*/  USEL UR6, UR6, URZ, UP0 ;  /* 0x0000003f06067287 */ /* 0x000fe20008000000 */
[----:B------:R-:W-:-:S03]  /*20b0*/  SEL R3, R3, RZ, P1 ;  /* 0x000000ff03037207 */ /* 0x000fc60000800000 */
[----:B------:R-:W-:Y:S01]  /*20c0*/  LOP3.LUT R7, R7, UR7, RZ, 0x3c, !PT ;  /* 0x0000000707077c12 */ /* 0x000fe2000f8e3cff */
[----:B------:R-:W-:Y:S07]  /*20d0*/  @P2 BRA `(.L_x_29) ;  /* 0xfffffff8006c2947 */ /* 0x000fee000383ffff */
.L_x_22:
[----:B------:R-:W2:Y:S02]  /*20e0*/  LDC R0, c[0x0][0x28c] ;  /* 0x0000a300ff007b82 */ /* 0x000ea40000000800 */
[----:B--2---:R-:W-:-:S13]  /*20f0*/  ISETP.GE.AND P1, PT, R0, 0x1, PT ;  /* 0x000000010000780c */ /* 0x004fda0003f26270 */
[----:B------:R-:W-:Y:S05]  /*2100*/  @!P1 BRA `(.L_x_30) ;  /* 0x0000000000509947 */ /* 0x000fea0003800000 */
[----:B------:R-:W-:Y:S05]  /*2110*/  @!P0 BRA `(.L_x_31) ;  /* 0x0000000000048947 */ /* 0x000fea0003800000 */
[----:B------:R-:W-:Y:S01]  /*2120*/  BPT.TRAP 0x1 ;  /* 0x000000040000795c */ /* 0x000fe20000300000 */
.L_x_31:
[----:B------:R-:W-:Y:S01]  /*2130*/  ISETP.NE.AND P0, PT, R22, RZ, PT ;  /* 0x000000ff1600720c */ /* 0x000fe20003f05270 */
[----:B------:R-:W-:Y:S01]  /*2140*/  BSSY B0, `(.L_x_32) ;  /* 0x000000e000007945 */ /* 0x000fe20003800000 */
[----:B------:R-:W-:-:S11]  /*2150*/  ISETP.GT.U32.AND P1, PT, R19, 0x1, PT ;  /* 0x000000011300780c */ /* 0x000fd60003f24070 */
[----:B------:R-:W-:Y:S05]  /*2160*/  @!P0 BRA `(.L_x_33) ;  /* 0x00000000002c8947 */ /* 0x000fea0003800000 */
[----:B------:R-:W-:-:S04]  /*2170*/  UISETP.LT.AND UP0, UPT, UR40, 0x1, UPT ;  /* 0x000000012800788c */ /* 0x000fc8000bf01270 */
[----:B------:R-:W-:-:S04]  /*2180*/  USEL UR6, UR40, 0x1, UP0 ;  /* 0x0000000128067887 */ /* 0x000fc80008000000 */
[----:B------:R-:W-:-:S04]  /*2190*/  UIADD3 UR6, UR39, UR40, -UR6 ;  /* 0x0000002827067290 */ /* 0x000fc8000fffe806 */
[----:B------:R-:W-:-:S04]  /*21a0*/  UIMAD.WIDE.U32 UR4, UR6, -0x33333333, URZ ;  /* 0xcccccccd060478a5 */ /* 0x000fc8000f8e003f */
[----:B------:R-:W-:-:S04]  /*21b0*/  USHF.R.U32.HI UR4, URZ, 0x2, UR5 ;  /* 0x000000023f047899 */ /* 0x000fc80008011605 */
[----:B------:R-:W-:-:S06]  /*21c0*/  UIMAD UR6, UR4, -0x5, UR6 ;  /* 0xfffffffb040678a4 */ /* 0x000fcc000f8e0206 */
[----:B------:R-:W-:-:S04]  /*21d0*/  IMAD.U32 R3, RZ, RZ, UR6 ;  /* 0x00000006ff037e24 */ /* 0x000fc8000f8e00ff */
[----:B------:R-:W-:-:S04]  /*21e0*/  IMAD R0, R3, 0x8, R6 ;  /* 0x0000000803007824 */ /* 0x000fc800078e0206 */
[----:B------:R-:W-:-:S05]  /*21f0*/  VIADD R3, R0, 0x28 ;  /* 0x0000002800037836 */ /* 0x000fca0000000000 */
[----:B------:R-:W-:-:S04]  /*2200*/  PRMT R3, R152, 0x654, R3 ;  /* 0x0000065498037816 */ /* 0x000fc80000000003 */
[----:B------:R2:W-:Y:S03]  /*2210*/  SYNCS.ARRIVE.TRANS64.RED.A1T0 RZ, [R3+URZ], RZ ;  /* 0x000000ff03ff79a7 */ /* 0x0005e6000810043f */
.L_x_33:
[----:B------:R-:W-:Y:S05]  /*2220*/  BSYNC B0 ;  /* 0x0000000000007941 */ /* 0x000fea0003800000 */
.L_x_32:
[----:B------:R-:W-:Y:S05]  /*2230*/  @P1 BRA `(.L_x_30) ;  /* 0x0000000000041947 */ /* 0x000fea0003800000 */
[----:B------:R-:W-:Y:S01]  /*2240*/  BPT.TRAP 0x1 ;  /* 0x000000040000795c */ /* 0x000fe20000300000 */
.L_x_30:
[----:B------:R-:W3:Y:S01]  /*2250*/  LDC R6, c[0x0][0x288] ;  /* 0x0000a200ff067b82 */ /* 0x000ee20000000800 */
[--C-:B------:R-:W-:Y:S01]  /*2260*/  SHF.R.U32.HI R0, RZ, 0x2, R18.reuse ;  /* 0x00000002ff007819 */ /* 0x100fe20000011612 */
[----:B------:R-:W-:Y:S01]  /*2270*/  UIADD3 UR39, UR40, UR39, URZ ;  /* 0x0000002728277290 */ /* 0x000fe2000fffe03f */
[----:B01----:R-:W-:Y:S01]  /*2280*/  SHF.R.U32.HI R5, RZ, 0x7, R18 ;  /* 0x00000007ff057819 */ /* 0x003fe20000011612 */
[----:B------:R-:W-:Y:S01]  /*2290*/  ULDC UR7, c[0x0][0x284] ;  /* 0x0000a10000077ab9 */ /* 0x000fe20000000800 */
[----:B------:R-:W-:Y:S01]  /*22a0*/  LOP3.LUT R4, R18, 0x60, RZ, 0xc0, !PT ;  /* 0x0000006012047812 */ /* 0x000fe200078ec0ff */
[----:B------:R-:W-:Y:S01]  /*22b0*/  UISETP.GT.U32.AND UP0, UPT, UR39, 0x4, UPT ;  /* 0x000000042700788c */ /* 0x000fe2000bf04070 */
[----:B--2---:R-:W-:Y:S01]  /*22c0*/  LOP3.LUT R3, R0, 0x7, RZ, 0xc0, !PT ;  /* 0x0000000700037812 */ /* 0x004fe200078ec0ff */
[----:B------:R-:W-:Y:S01]  /*22d0*/  UISETP.GE.U32.AND UP1, UPT, UR40, 0x5, UPT ;  /* 0x000000052800788c */ /* 0x000fe2000bf26070 */
[----:B------:R-:W-:Y:S01]  /*22e0*/  LOP3.LUT R0, R5, 0x1, RZ, 0xc0, !PT ;  /* 0x0000000105007812 */ /* 0x000fe200078ec0ff */
[----:B------:R-:W-:Y:S01]  /*22f0*/  UISETP.LT.U32.AND UP0, UPT, UR40, 0x5, UP0 ;  /* 0x000000052800788c */ /* 0x000fe20008701070 */
[----:B------:R-:W-:Y:S01]  /*2300*/  SHF.R.U32.HI R10, RZ, 0x1, R4 ;  /* 0x00000001ff0a7819 */ /* 0x000fe20000011604 */
[----:B------:R-:W-:Y:S01]  /*2310*/  IMAD.SHL.U32 R4, R18, 0x2, RZ ;  /* 0x0000000212047824 */ /* 0x000fe200078e00ff */
[----:B------:R-:W-:Y:S01]  /*2320*/  SHF.R.S32.HI R21, RZ, 0x1f, R23 ;  /* 0x0000001fff157819 */ /* 0x000fe20000011417 */
[----:B------:R-:W-:Y:S01]  /*2330*/  IMAD.SHL.U32 R8, R0, 0x40, RZ ;  /* 0x0000004000087824 */ /* 0x000fe200078e00ff */
[--C-:B------:R-:W-:Y:S01]  /*2340*/  IADD3 R5, RZ, -R10, -R3.reuse ;  /* 0x8000000aff057210 */ /* 0x100fe20007ffe803 */
[----:B------:R-:W-:Y:S01]  /*2350*/  ULDC.64 UR8, c[0x0][0x5d0] ;  /* 0x0001740000087ab9 */ /* 0x000fe20000000a00 */
[----:B------:R-:W-:Y:S01]  /*2360*/  LOP3.LUT R4, R4, 0x6, RZ, 0xc0, !PT ;  /* 0x0000000604047812 */ /* 0x000fe200078ec0ff */
[----:B------:R-:W-:Y:S01]  /*2370*/  UIMAD.WIDE.U32 UR4, UR39, -0x33333333, URZ ;  /* 0xcccccccd270478a5 */ /* 0x000fe2000f8e003f */
[----:B------:R-:W-:Y:S01]  /*2380*/  LOP3.LUT R3, R8, 0x40, R3, 0xe2, !PT ;  /* 0x0000004008037812 */ /* 0x000fe200078ee203 */
[----:B------:R-:W-:Y:S01]  /*2390*/  IMAD R11, R0, -0x40, R5 ;  /* 0xffffffc0000b7824 */ /* 0x000fe200078e0205 */
[----:B------:R-:W-:Y:S01]  /*23a0*/  LOP3.LUT R0, R18, 0x3, RZ, 0xc0, !PT ;  /* 0x0000000312007812 */ /* 0x000fe200078ec0ff */
[----:B------:R-:W-:Y:S01]  /*23b0*/  USEL UR6, URZ, 0x1, !UP0 ;  /* 0x000000013f067887 */ /* 0x000fe2000c000000 */
[----:B------:R-:W-:Y:S01]  /*23c0*/  PRMT R8, R4, 0x6540, R153 ;  /* 0x0000654004087816 */ /* 0x000fe20000000099 */
[----:B------:R-:W-:Y:S01]  /*23d0*/  IMAD.SHL.U32 R153, R153, 0x100, RZ ;  /* 0x0000010099997824 */ /* 0x000fe200078e00ff */
[----:B------:R-:W-:Y:S01]  /*23e0*/  USHF.R.U32.HI UR4, URZ, 0x2, UR5 ;  /* 0x000000023f047899 */ /* 0x000fe20008011605 */
[----:B---3--:R-:W-:Y:S01]  /*23f0*/  IMAD R12, R0, -0x2, R6 ;  /* 0xfffffffe000c7824 */ /* 0x008fe200078e0206 */
[----:B------:R-:W-:Y:S01]  /*2400*/  SHF.R.S32.HI R9, RZ, 0x1f, R8 ;  /* 0x0000001fff097819 */ /* 0x000fe20000011408 */
[C---:B------:R-:W-:Y:S01]  /*2410*/  IMAD.SHL.U32 R0, R154.reuse, 0x80, RZ ;  /* 0x000000809a007824 */ /* 0x040fe200078e00ff */
[----:B------:R-:W-:Y:S01]  /*2420*/  ISETP.GE.AND P0, PT, R153, R6, PT ;  /* 0x000000069900720c */ /* 0x000fe20003f06270 */
[----:B------:R-:W-:Y:S01]  /*2430*/  IMAD R4, R21, UR8, RZ ;  /* 0x0000000815047c24 */ /* 0x000fe2000f8e02ff */
[----:B------:R-:W-:Y:S01]  /*2440*/  ULOP3.LUT UR38, UR38, UR6, URZ, 0x3c, !UPT ;  /* 0x0000000626267292 */ /* 0x000fe2000f8e3c3f */
[----:B------:R-:W-:Y:S01]  /*2450*/  IMAD.WIDE R6, R154, 0x80, RZ ;  /* 0x000000809a067825 */ /* 0x000fe200078e02ff */
[C---:B------:R-:W-:Y:S01]  /*2460*/  ISETP.GE.OR P0, PT, R0.reuse, UR7, P0 ;  /* 0x0000000700007c0c */ /* 0x040fe20008706670 */
[----:B------:R-:W-:Y:S01]  /*2470*/  UIMAD UR39, UR4, -0x5, UR39 ;  /* 0xfffffffb042778a4 */ /* 0x000fe2000f8e0227 */
[----:B------:R-:W-:Y:S01]  /*2480*/  IADD3 R0, -R0, UR7, R11 ;  /* 0x0000000700007c10 */ /* 0x000fe2000fffe10b */
[C---:B------:R-:W-:Y:S01]  /*2490*/  IMAD R13, R23.reuse, UR9, R4 ;  /* 0x00000009170d7c24 */ /* 0x040fe2000f8e0204 */
[----:B------:R-:W-:Y:S01]  /*24a0*/  @UP1 ULOP3.LUT UR38, UR38, 0x1, UR4, 0x78, !UPT ;  /* 0x0000000126261892 */ /* 0x000fe2000f8e7804 */
[----:B------:R-:W-:Y:S01]  /*24b0*/  IMAD.WIDE.U32 R4, R23, UR8, R8 ;  /* 0x0000000817047c25 */ /* 0x000fe2000f8e0008 */
[----:B------:R-:W-:-:S03]  /*24c0*/  LOP3.LUT R169, R6, R3, R10, 0xfe, !PT ;  /* 0x0000000306a97212 */ /* 0x000fc600078efe0a */
[----:B------:R-:W-:Y:S02]  /*24d0*/  IMAD.IADD R5, R5, 0x1, R13 ;  /* 0x0000000105057824 */ /* 0x000fe400078e020d */
[----:B------:R-:W-:Y:S02]  /*24e0*/  IMAD.IADD R3, R12, 0x1, -R153 ;  /* 0x000000010c037824 */ /* 0x000fe400078e0a99 */
[----:B------:R-:W-:Y:S01]  /*24f0*/  IMAD.MOV.U32 R154, RZ, RZ, -0x1 ;  /* 0xffffffffff9a7424 */ /* 0x000fe200078e00ff */
[----:B------:R-:W-:Y:S06]  /*2500*/  @P0 BRA `(.L_x_34) ;  /* 0x0000007800dc0947 */ /* 0x000fec0003800000 */
[----:B------:R-:W0:Y:S01]  /*2510*/  LDC.64 R10, c[0x0][0x5c8] ;  /* 0x00017200ff0a7b82 */ /* 0x000e220000000a00 */
[----:B-----5:R-:W-:Y:S01]  /*2520*/  FSETP.NEU.AND P0, PT, R156, RZ, PT ;  /* 0x000000ff9c00720b */ /* 0x020fe20003f0d000 */
[----:B------:R-:W-:Y:S01]  /*2530*/  BSSY B0, `(.L_x_34) ;  /* 0x00007b4000007945 */ /* 0x000fe20003800000 */
[----:B------:R-:W-:-:S04]  /*2540*/  ISETP.GT.AND P2, PT, R3, RZ, PT ;  /* 0x000000ff0300720c */ /* 0x000fc80003f44270 */
[----:B------:R-:W-:Y:S01]  /*2550*/  ISETP.GT.AND P1, PT, R0, RZ, P2 ;  /* 0x000000ff0000720c */ /* 0x000fe20001724270 */
[-C--:B0-----:R-:W-:Y:S02]  /*2560*/  IMAD R12, R7, R10.reuse, RZ ;  /* 0x0000000a070c7224 */ /* 0x081fe400078e02ff */
[----:B------:R-:W-:-:S04]  /*2570*/  IMAD.WIDE.U32 R160, R169, R10, R4 ;  /* 0x0000000aa9a07225 */ /* 0x000fc800078e0004 */
[----:B------:R-:W-:-:S04]  /*2580*/  IMAD R5, R169, R11, R12 ;  /* 0x0000000ba9057224 */ /* 0x000fc800078e020c */
[----:B------:R-:W-:Y:S01]  /*2590*/  IMAD.IADD R153, R161, 0x1, R5 ;  /* 0x00000001a1997824 */ /* 0x000fe200078e0205 */
[----:B------:R-:W-:Y:S06]  /*25a0*/  @!P0 BRA `(.L_x_35) ;  /* 0x0000005400988947 */ /* 0x000fec0003800000 */
[----:B------:R-:W0:Y:S01]  /*25b0*/  LDC.64 R14, c[0x0][0x5b8] ;  /* 0x00016e00ff0e7b82 */ /* 0x000e220000000a00 */
[----:B------:R-:W-:-:S07]  /*25c0*/  ULDC.64 UR4, c[0x0][0x5c0] ;  /* 0x0001700000047ab9 */ /* 0x000fce0000000a00 */
[----:B------:R-:W1:Y:S08]  /*25d0*/  LDC.64 R166, c[0x0][0x5b0] ;  /* 0x00016c00ffa67b82 */ /* 0x000e700000000a00 */
[----:B------:R-:W2:Y:S01]  /*25e0*/  LDC.64 R12, c[0x0][0x5a8] ;  /* 0x00016a00ff0c7b82 */ /* 0x000ea20000000a00 */
[-C--:B0-----:R-:W-:Y:S02]  /*25f0*/  IMAD R4, R21, R14.reuse, RZ ;  /* 0x0000000e15047224 */ /* 0x081fe400078e02ff */
[----:B------:R-:W-:-:S04]  /*2600*/  IMAD.WIDE.U32 R162, R23, R14, R8 ;  /* 0x0000000e17a27225 */ /* 0x000fc800078e0008 */
[----:B------:R-:W-:Y:S02]  /*2610*/  IMAD R161, R23, R15, R4 ;  /* 0x0000000f17a17224 */ /* 0x000fe400078e0204 */
[-C--:B-1----:R-:W-:Y:S02]  /*2620*/  IMAD R6, R7, R166.reuse, RZ ;  /* 0x000000a607067224 */ /* 0x082fe400078e02ff */
[----:B------:R-:W-:Y:S02]  /*2630*/  IMAD.IADD R21, R163, 0x1, R161 ;  /* 0x00000001a3157824 */ /* 0x000fe400078e02a1 */
[----:B------:R-:W-:Y:S02]  /*2640*/  IMAD.MOV.U32 R20, RZ, RZ, R162 ;  /* 0x000000ffff147224 */ /* 0x000fe400078e00a2 */
[C---:B------:R-:W-:Y:S02]  /*2650*/  IMAD R165, R169.reuse, R167, R6 ;  /* 0x000000a7a9a57224 */ /* 0x040fe400078e0206 */
[----:B------:R-:W-:-:S04]  /*2660*/  IMAD.WIDE.U32 R4, R169, R166, R20 ;  /* 0x000000a6a9047225 */ /* 0x000fc800078e0014 */
[----:B------:R-:W-:Y:S01]  /*2670*/  IMAD.IADD R5, R5, 0x1, R165 ;  /* 0x0000000105057824 */ /* 0x000fe200078e02a5 */
[----:B--2---:R-:W-:-:S04]  /*2680*/  LEA R6, P0, R4, R12, 0x1 ;  /* 0x0000000c04067211 */ /* 0x004fc800078008ff */
[----:B------:R-:W-:-:S05]  /*2690*/  LEA.HI.X R7, R4, R13, R5, 0x1, P0 ;  /* 0x0000000d04077211 */ /* 0x000fca00000f0c05 */
[----:B------:R0:W2:Y:S01]  /*26a0*/  @P1 LDG.E.LTC128B.U16 R15, desc[UR36][R6.64] ;  /* 0x00000024060f1981 */ /* 0x0000a2000c1e1520 */
[----:B------:R-:W-:Y:S01]  /*26b0*/  LEA R4, P0, R160, UR4, 0x1 ;  /* 0x00000004a0047c11 */ /* 0x000fe2000f8008ff */
[----:B------:R-:W-:Y:S01]  /*26c0*/  IMAD.WIDE.U32 R158, R169, R166, R8 ;  /* 0x000000a6a99e7225 */ /* 0x000fe200078e0008 */
[----:B------:R-:W-:Y:S03]  /*26d0*/  BSSY B1, `(.L_x_36) ;  /* 0x0000012000017945 */ /* 0x000fe60003800000 */
[----:B------:R-:W-:Y:S02]  /*26e0*/  IMAD.IADD R159, R165, 0x1, R159 ;  /* 0x00000001a59f7824 */ /* 0x000fe400078e029f */
[----:B------:R-:W-:-:S04]  /*26f0*/  IMAD.WIDE.U32 R158, R23, R14, R158 ;  /* 0x0000000e179e7225 */ /* 0x000fc800078e009e */
[----:B0-----:R-:W-:Y:S01]  /*2700*/  IMAD.IADD R7, R161, 0x1, R159 ;  /* 0x00000001a1077824 */ /* 0x001fe200078e029f */
[----:B------:R-:W-:Y:S02]  /*2710*/  LEA R6, P4, R158, R12, 0x1 ;  /* 0x0000000c9e067211 */ /* 0x000fe400078808ff */
[----:B------:R-:W-:Y:S02]  /*2720*/  SHF.L.U64.HI R159, R166, 0x3, R167 ;  /* 0x00000003a69f7819 */ /* 0x000fe400000102a7 */
[----:B------:R-:W-:Y:S01]  /*2730*/  LEA.HI.X R7, R158, R13, R7, 0x1, P4 ;  /* 0x0000000d9e077211 */ /* 0x000fe200020f0c07 */
[----:B------:R-:W-:Y:S02]  /*2740*/  IMAD.SHL.U32 R158, R166, 0x8, RZ ;  /* 0x00000008a69e7824 */ /* 0x000fe400078e00ff */
[----:B--2---:R-:W-:-:S05]  /*2750*/  HADD2.F32 R5, -RZ, R15.H0_H0 ;  /* 0x2000000fff057230 */ /* 0x004fca0000004100 */
[----:B------:R-:W-:-:S04]  /*2760*/  FMUL R5, R5, R156 ;  /* 0x0000009c05057220 */ /* 0x000fc80000400000 */
[----:B------:R-:W-:Y:S01]  /*2770*/  FFMA R24, R24, R155, R5 ;  /* 0x0000009b18187223 */ /* 0x000fe20000000005 */
[----:B------:R-:W-:Y:S02]  /*2780*/  LEA.HI.X R5, R160, UR5, R153, 0x1, P0 ;  /* 0x00000005a0057c11 */ /* 0x000fe400080f0c99 */
[----:B------:R-:W-:Y:S02]  /*2790*/  ISETP.GT.AND P0, PT, R3, 0x1, PT ;  /* 0x000000010300780c */ /* 0x000fe40003f04270 */
[----:B------:R-:W-:Y:S02]  /*27a0*/  F2FP.F16.F32.PACK_AB R24, RZ, R24 ;  /* 0x00000018ff18723e */ /* 0x000fe400000000ff */
[----:B------:R-:W-:-:S03]  /*27b0*/  ISETP.GT.AND P3, PT, R0, RZ, P0 ;  /* 0x000000ff0000720c */ /* 0x000fc60000764270 */
[----:B------:R0:W-:Y:S10]  /*27c0*/  @P1 STG.E.U16 desc[UR36][R4.64], R24 ;  /* 0x0000001804001986 */ /* 0x0001f4000c101524 */
[----:B------:R-:W-:Y:S05]  /*27d0*/  @!P3 BRA `(.L_x_37) ;  /* 0x000000000004b947 */ /* 0x000fea0003800000 */
[----:B------:R1:W5:Y:S02]  /*27e0*/  LDG.E.LTC128B.U16 R15, desc[UR36][R6.64+0x2] ;  /* 0x00000224060f7981 */ /* 0x000364000c1e1520 */
.L_x_37:
[----:B------:R-:W-:Y:S05]  /*27f0*/  BSYNC B1 ;  /* 0x0000000000017941 */ /* 0x000fea0003800000 */
.L_x_36:
[----:B-----5:R-:W-:Y:S01]  /*2800*/  HADD2.F32 R153, -RZ, R15.H0_H0 ;  /* 0x2000000fff997230 */ /* 0x020fe20000004100 */
[----:B------:R-:W-:Y:S01]  /*2810*/  ISETP.GT.AND P2, PT, R0, 0x8, P2 ;  /* 0x000000080000780c */ /* 0x000fe20001744270 */
[----:B------:R-:W-:Y:S01]  /*2820*/  IMAD.WIDE.U32 R158, R169, R166, R158 ;  /* 0x000000a6a99e7225 */ /* 0x000fe200078e009e */
[----:B0-----:R-:W-:-:S03]  /*2830*/  PRMT R24, R15, 0x7610, R24 ;  /* 0x000076100f187816 */ /* 0x001fc60000000018 */
[----:B------:R-:W-:Y:S01]  /*2840*/  FMUL R20, R153, R156 ;  /* 0x0000009c99147220 */ /* 0x000fe20000400000 */
[----:B------:R-:W-:Y:S01]  /*2850*/  IMAD.IADD R165, R165, 0x1, R159 ;  /* 0x00000001a5a57824 */ /* 0x000fe200078e029f */
[----:B------:R-:W-:Y:S02]  /*2860*/  IADD3 R162, P1, R162, R158, RZ ;  /* 0x0000009ea2a27210 */ /* 0x000fe40007f3e0ff */
[----:B------:R-:W-:-:S03]  /*2870*/  FFMA R25, R25, R155, R20 ;  /* 0x0000009b19197223 */ /* 0x000fc60000000014 */
[----:B------:R-:W-:Y:S01]  /*2880*/  IMAD.X R21, R165, 0x1, R21, P1 ;  /* 0x00000001a5157824 */ /* 0x000fe200008e0615 */
[C---:B------:R-:W-:Y:S02]  /*2890*/  LEA R20, P1, R162.reuse, R12, 0x1 ;  /* 0x0000000ca2147211 */ /* 0x040fe400078208ff */
[----:B------:R-:W-:Y:S02]  /*28a0*/  F2FP.F16.F32.PACK_AB R25, RZ, R25 ;  /* 0x00000019ff19723e */ /* 0x000fe400000000ff */
[----:B------:R-:W-:Y:S02]  /*28b0*/  LEA.HI.X R21, R162, R13, R21, 0x1, P1 ;  /* 0x0000000da2157211 */ /* 0x000fe400008f0c15 */
[----:B------:R-:W-:-:S05]  /*28c0*/  PRMT R153, R25, 0x7610, R153 ;  /* 0x0000761019997816 */ /* 0x000fca0000000099 */
[----:B------:R0:W-:Y:S04]  /*28d0*/  @P3 STG.E.U16 desc[UR36][R4.64+0x2], R153 ;  /* 0x0000029904003986 */ /* 0x0001e8000c101524 */
[----:B------:R-:W2:Y:S01]  /*28e0*/  @P2 LDG.E.LTC128B.U16 R24, desc[UR36][R20.64] ;  /* 0x0000002414182981 */ /* 0x000ea2000c1e1520 */
[----:B------:R-:W-:Y:S01]  /*28f0*/  IADD3 R8, P1, R8, R158, RZ ;  /* 0x0000009e08087210 */ /* 0x000fe20007f3e0ff */
[----:B------:R-:W-:Y:S01]  /*2900*/  BSSY B1, `(.L_x_38) ;  /* 0x0000011000017945 */ /* 0x000fe20003800000 */
[----:B------:R-:W-:Y:S02]  /*2910*/  SHF.L.U64.HI R11, R10, 0x4, R11 ;  /* 0x000000040a0b7819 */ /* 0x000fe4000001020b */
[----:B------:R-:W-:Y:S01]  /*2920*/  ISETP.GT.AND P0, PT, R0, 0x8, P0 ;  /* 0x000000080000780c */ /* 0x000fe20000704270 */
[----:B------:R-:W-:Y:S01]  /*2930*/  IMAD.X R9, R9, 0x1, R165, P1 ;  /* 0x0000000109097824 */ /* 0x000fe200008e06a5 */
[----:B------:R-:W-:-:S05]  /*2940*/  LEA R10, P1, R10, R4, 0x4 ;  /* 0x000000040a0a7211 */ /* 0x000fca00078220ff */
[----:B------:R-:W-:Y:S02]  /*2950*/  IMAD.X R11, R11, 0x1, R5, P1 ;  /* 0x000000010b0b7824 */ /* 0x000fe400008e0605 */
[----:B--2---:R-:W-:-:S05]  /*2960*/  HADD2.F32 R15, -RZ, R24.H0_H0 ;  /* 0x20000018ff0f7230 */ /* 0x004fca0000004100 */
[----:B------:R-:W-:Y:S01]  /*2970*/  FMUL R25, R15, R156 ;  /* 0x0000009c0f197220 */ /* 0x000fe20000400000 */
[----:B------:R-:W-:-:S04]  /*2980*/  IMAD.WIDE.U32 R14, R23, R14, R8 ;  /* 0x0000000e170e7225 */ /* 0x000fc800078e0008 */
[----:B------:R-:W-:Y:S01]  /*2990*/  FFMA R25, R26, R155, R25 ;  /* 0x0000009b1a197223 */ /* 0x000fe20000000019 */
[----:B------:R-:W-:Y:S01]  /*29a0*/  IMAD.IADD R9, R161, 0x1, R15 ;  /* 0x00000001a1097824 */ /* 0x000fe200078e020f */
[----:B------:R-:W-:-:S03]  /*29b0*/  LEA R8, P3, R14, R12, 0x1 ;  /* 0x0000000c0e087211 */ /* 0x000fc600078608ff */
[----:B------:R-:W-:Y:S02]  /*29c0*/  F2FP.F16.F32.PACK_AB R25, RZ, R25 ;  /* 0x00000019ff19723e */ /* 0x000fe400000000ff */
[----:B------:R-:W-:-:S03]  /*29d0*/  LEA.HI.X R9, R14, R13, R9, 0x1, P3 ;  /* 0x0000000d0e097211 */ /* 0x000fc600018f0c09 */
[----:B------:R0:W-:Y:S01]  /*29e0*/  @P2 STG.E.U16 desc[UR36][R10.64], R25 ;  /* 0x000000190a002986 */ /* 0x0001e2000c101524 */
[----:B------:R-:W-:Y:S05]  /*29f0*/  @!P0 BRA `(.L_x_39) ;  /* 0x0000000000048947 */ /* 0x000fea0003800000 */
[----:B------:R2:W5:Y:S02]  /*2a00*/  LDG.E.LTC128B.U16 R24, desc[UR36][R8.64+0x2] ;  /* 0x0000022408187981 */ /* 0x000564000c1e1520 */
.L_x_39:
[----:B------:R-:W-:Y:S05]  /*2a10*/  BSYNC B1 ;  /* 0x0000000000017941 */ /* 0x000fea0003800000 */
.L_x_38:
[----:B-----5:R-:W-:Y:S01]  /*2a20*/  HADD2.F32 R13, -RZ, R24.H0_H0 ;  /* 0x20000018ff0d7230 */ /* 0x020fe20000004100 */
[----:B------:R-:W-:Y:S01]  /*2a30*/  ISETP.GT.AND P1, PT, R3, 0x8, PT ;  /* 0x000000080300780c */ /* 0x000fe20003f24270 */
[----:B------:R-:W-:Y:S03]  /*2a40*/  BSSY B1, `(.L_x_40) ;  /* 0x0000008000017945 */ /* 0x000fe60003800000 */
[----:B------:R-:W-:Y:S01]  /*2a50*/  FMUL R12, R13, R156 ;  /* 0x0000009c0d0c7220 */ /* 0x000fe20000400000 */
[----:B------:R-:W-:-:S03]  /*2a60*/  ISETP.GT.AND P2, PT, R0, RZ, P1 ;  /* 0x000000ff0000720c */ /* 0x000fc60000f44270 */
[----:B------:R-:W-:-:S05]  /*2a70*/  FFMA R12, R27, R155, R12 ;  /* 0x0000009b1b0c7223 */ /* 0x000fca000000000c */
[----:B------:R-:W-:-:S05]  /*2a80*/  F2FP.F16.F32.PACK_AB R12, RZ, R12 ;  /* 0x0000000cff0c723e */ /* 0x000fca00000000ff */
[----:B------:R3:W-:Y:S01]  /*2a90*/  @P0 STG.E.U16 desc[UR36][R10.64+0x2], R12 ;  /* 0x0000020c0a000986 */ /* 0x0007e2000c101524 */
[----:B------:R-:W-:Y:S05]  /*2aa0*/  @!P2 BRA `(.L_x_41) ;  /* 0x000000000004a947 */ /* 0x000fea0003800000 */
[----:B------:R4:W5:Y:S02]  /*2ab0*/  LDG.E.LTC128B.U16 R24, desc[UR36][R6.64+0x10] ;  /* 0x0000102406187981 */ /* 0x000964000c1e1520 */
.L_x_41:
[----:B------:R-:W-:Y:S05]  /*2ac0*/  BSYNC B1 ;  /* 0x0000000000017941 */ /* 0x000fea0003800000 */
.L_x_40:
        /* <DEDUP_REMOVED lines=10> */
.L_x_43:
[----:B------:R-:W-:Y:S05]  /*2b70*/  BSYNC B1 ;  /* 0x0000000000017941 */ /* 0x000fea0003800000 */
.L_x_42:
[----:B0----5:R-:W-:Y:S01]  /*2b80*/  HADD2.F32 R13, -RZ, R24.H0_H0 ;  /* 0x20000018ff0d7230 */ /* 0x021fe20000004100 */
[----:B------:R-:W-:Y:S01]  /*2b90*/  ISETP.GT.AND P1, PT, R0, 0x8, P1 ;  /* 0x000000080000780c */ /* 0x000fe20000f24270 */
[----:B------:R-:W-:Y:S03]  /*2ba0*/  BSSY B1, `(.L_x_44) ;  /* 0x0000007000017945 */ /* 0x000fe60003800000 */
[----:B---3--:R-:W-:-:S04]  /*2bb0*/  FMUL R12, R13, R156 ;  /* 0x0000009c0d0c7220 */ /* 0x008fc80000400000 */
[----:B------:R-:W-:-:S05]  /*2bc0*/  FFMA R12, R29, R155, R12 ;  /* 0x0000009b1d0c7223 */ /* 0x000fca000000000c */
[----:B------:R-:W-:-:S05]  /*2bd0*/  F2FP.F16.F32.PACK_AB R12, RZ, R12 ;  /* 0x0000000cff0c723e */ /* 0x000fca00000000ff */
[----:B------:R0:W-:Y:S01]  /*2be0*/  @P3 STG.E.U16 desc[UR36][R4.64+0x12], R12 ;  /* 0x0000120c04003986 */ /* 0x0001e2000c101524 */
[----:B------:R-:W-:Y:S05]  /*2bf0*/  @!P1 BRA `(.L_x_45) ;  /* 0x0000000000049947 */ /* 0x000fea0003800000 */
[----:B------:R3:W5:Y:S02]  /*2c00*/  LDG.E.LTC128B.U16 R24, desc[UR36][R8.64+0x10] ;  /* 0x0000102408187981 */ /* 0x000764000c1e1520 */
.L_x_45:
[----:B------:R-:W-:Y:S05]  /*2c10*/  BSYNC B1 ;  /* 0x0000000000017941 */ /* 0x000fea0003800000 */
.L_x_44:
[----:B-----5:R-:W-:Y:S01]  /*2c20*/  HADD2.F32 R13, -RZ, R24.H0_H0 ;  /* 0x20000018ff0d7230 */ /* 0x020fe20000004100 */
[----:B------:R-:W-:Y:S01]  /*2c30*/  ISETP.GT.AND P0, PT, R0, 0x8, P0 ;  /* 0x000000080000780c */ /* 0x000fe20000704270 */
[----:B------:R-:W-:Y:S03]  /*2c40*/  BSSY B1, `(.L_x_46) ;  /* 0x0000007000017945 */ /* 0x000fe60003800000 */
[----:B------:R-:W-:-:S04]  /*2c50*/  FMUL R13, R13, R156 ;  /* 0x0000009c0d0d7220 */ /* 0x000fc80000400000 */
[----:B------:R-:W-:-:S05]  /*2c60*/  FFMA R13, R30, R155, R13 ;  /* 0x0000009b1e0d7223 */ /* 0x000fca000000000d */
[----:B------:R-:W-:-:S05]  /*2c70*/  F2FP.F16.F32.PACK_AB R13, RZ, R13 ;  /* 0x0000000dff0d723e */ /* 0x000fca00000000ff */
[----:B------:R0:W-:Y:S01]  /*2c80*/  @P1 STG.E.U16 desc[UR36][R10.64+0x10], R13 ;  /* 0x0000100d0a001986 */ /* 0x0001e2000c101524 */
[----:B------:R-:W-:Y:S05]  /*2c90*/  @!P0 BRA `(.L_x_47) ;  /* 0x0000000000048947 */ /* 0x000fea0003800000 */
[----:B------:R0:W5:Y:S02]  /*2ca0*/  LDG.E.LTC128B.U16 R24, desc[UR36][R8.64+0x12] ;  /* 0x0000122408187981 */ /* 0x000164000c1e1520 */
.L_x_47:
[----:B------:R-:W-:Y:S05]  /*2cb0*/  BSYNC B1 ;  /* 0x0000000000017941 */ /* 0x000fea0003800000 */
.L_x_46:
[----:B0----5:R-:W-:Y:S01]  /*2cc0*/  HADD2.F32 R13, -RZ, R24.H0_H0 ;  /* 0x20000018ff0d7230 */ /* 0x021fe20000004100 */
        /* <DEDUP_REMOVED lines=9> */
.L_x_49:
[----:B------:R-:W-:Y:S05]  /*2d60*/  BSYNC B1 ;  /* 0x0000000000017941 */ /* 0x000fea0003800000 */
.L_x_48:
        /* <DEDUP_REMOVED lines=10> */
.L_x_51:
[----:B------:R-:W-:Y:S05]  /*2e10*/  BSYNC B1 ;  /* 0x0000000000017941 */ /* 0x000fea0003800000 */
.L_x_50:
[----:B0----5:R-:W-:Y:S01]  /*2e20*/  HADD2.F32 R13, -RZ, R24.H0_H0 ;  /* 0x20000018ff0d7230 */ /* 0x021fe20000004100 */
        /* <DEDUP_REMOVED lines=8> */
.L_x_53:
[----:B------:R-:W-:Y:S05]  /*2eb0*/  BSYNC B1 ;  /* 0x0000000000017941 */ /* 0x000fea0003800000 */
.L_x_52:
        /* <DEDUP_REMOVED lines=9> */
.L_x_55:
[----:B------:R-:W-:Y:S05]  /*2f50*/  BSYNC B1 ;  /* 0x0000000000017941 */ /* 0x000fea0003800000 */
.L_x_54:
        /* <DEDUP_REMOVED lines=10> */
.L_x_57:
[----:B------:R-:W-:Y:S05]  /*3000*/  BSYNC B1 ;  /* 0x0000000000017941 */ /* 0x000fea0003800000 */
.L_x_56:
        /* <DEDUP_REMOVED lines=10> */
.L_x_59:
[----:B------:R-:W-:Y:S05]  /*30b0*/  BSYNC B1 ;  /* 0x0000000000017941 */ /* 0x000fea0003800000 */
.L_x_58:
        /* <DEDUP_REMOVED lines=9> */
.L_x_61:
[----:B------:R-:W-:Y:S05]  /*3150*/  BSYNC B1 ;  /* 0x0000000000017941 */ /* 0x000fea0003800000 */
.L_x_60:
        /* <DEDUP_REMOVED lines=9> */
.L_x_63:
[----:B------:R-:W-:Y:S05]  /*31f0*/  BSYNC B1 ;  /* 0x0000000000017941 */ /* 0x000fea0003800000 */
.L_x_62:
        /* <DEDUP_REMOVED lines=10> */
.L_x_65:
[----:B------:R-:W-:Y:S05]  /*32a0*/  BSYNC B1 ;  /* 0x0000000000017941 */ /* 0x000fea0003800000 */
.L_x_64:
        /* <DEDUP_REMOVED lines=10> */
.L_x_67:
[----:B------:R-:W-:Y:S05]  /*3350*/  BSYNC B1 ;  /* 0x0000000000017941 */ /* 0x000fea0003800000 */
.L_x_66:
        /* <DEDUP_REMOVED lines=9> */
.L_x_69:
[----:B------:R-:W-:Y:S05]  /*33f0*/  BSYNC B1 ;  /* 0x0000000000017941 */ /* 0x000fea0003800000 */
.L_x_68:
        /* <DEDUP_REMOVED lines=9> */
.L_x_71:
[----:B------:R-:W-:Y:S05]  /*3490*/  BSYNC B1 ;  /* 0x0000000000017941 */ /* 0x000fea0003800000 */
.L_x_70:
        /* <DEDUP_REMOVED lines=10> */
.L_x_73:
[----:B------:R-:W-:Y:S05]  /*3540*/  BSYNC B1 ;  /* 0x0000000000017941 */ /* 0x000fea0003800000 */
.L_x_72:
        /* <DEDUP_REMOVED lines=10> */
.L_x_75:
[----:B------:R-:W-:Y:S05]  /*35f0*/  BSYNC B1 ;  /* 0x0000000000017941 */ /* 0x000fea0003800000 */
.L_x_74:
        /* <DEDUP_REMOVED lines=9> */
.L_x_77:
[----:B------:R-:W-:Y:S05]  /*3690*/  BSYNC B1 ;  /* 0x0000000000017941 */ /* 0x000fea0003800000 */
.L_x_76:
        /* <DEDUP_REMOVED lines=9> */
.L_x_79:
[----:B------:R-:W-:Y:S05]  /*3730*/  BSYNC B1 ;  /* 0x0000000000017941 */ /* 0x000fea0003800000 */
.L_x_78:
        /* <DEDUP_REMOVED lines=10> */
.L_x_81:
[----:B------:R-:W-:Y:S05]  /*37e0*/  BSYNC B1 ;  /* 0x0000000000017941 */ /* 0x000fea0003800000 */
.L_x_80:
        /* <DEDUP_REMOVED lines=10> */
.L_x_83:
[----:B------:R-:W-:Y:S05]  /*3890*/  BSYNC B1 ;  /* 0x0000000000017941 */ /* 0x000fea0003800000 */
.L_x_82:
        /* <DEDUP_REMOVED lines=9> */
.L_x_85:
[----:B------:R-:W-:Y:S05]  /*3930*/  BSYNC B1 ;  /* 0x0000000000017941 */ /* 0x000fea0003800000 */
.L_x_84:
        /* <DEDUP_REMOVED lines=9> */
.L_x_87:
[----:B------:R-:W-:Y:S05]  /*39d0*/  BSYNC B1 ;  /* 0x0000000000017941 */ /* 0x000fea0003800000 */
.L_x_86:
        /* <DEDUP_REMOVED lines=10> */
.L_x_89:
[----:B------:R-:W-:Y:S05]  /*3a80*/  BSYNC B1 ;  /* 0x0000000000017941 */ /* 0x000fea0003800000 */
.L_x_88:
        /* <DEDUP_REMOVED lines=10> */
.L_x_91:
[----:B------:R-:W-:Y:S05]  /*3b30*/  BSYNC B1 ;  /* 0x0000000000017941 */ /* 0x000fea0003800000 */
.L_x_90:
        /* <DEDUP_REMOVED lines=9> */
.L_x_93:
[----:B------:R-:W-:Y:S05]  /*3bd0*/  BSYNC B1 ;  /* 0x0000000000017941 */ /* 0x000fea0003800000 */
.L_x_92:
        /* <DEDUP_REMOVED lines=9> */
.L_x_95:
[----:B------:R-:W-:Y:S05]  /*3c70*/  BSYNC B1 ;  /* 0x0000000000017941 */ /* 0x000fea0003800000 */
.L_x_94:
        /* <DEDUP_REMOVED lines=10> */
.L_x_97:
[----:B------:R-:W-:Y:S05]  /*3d20*/  BSYNC B1 ;  /* 0x0000000000017941 */ /* 0x000fea0003800000 */
.L_x_96:
        /* <DEDUP_REMOVED lines=10> */
.L_x_99:
[----:B------:R-:W-:Y:S05]  /*3dd0*/  BSYNC B1 ;  /* 0x0000000000017941 */ /* 0x000fea0003800000 */
.L_x_98:
        /* <DEDUP_REMOVED lines=9> */
.L_x_101:
[----:B------:R-:W-:Y:S05]  /*3e70*/  BSYNC B1 ;  /* 0x0000000000017941 */ /* 0x000fea0003800000 */
.L_x_100:
        /* <DEDUP_REMOVED lines=9> */
.L_x_103:
[----:B------:R-:W-:Y:S05]  /*3f10*/  BSYNC B1 ;  /* 0x0000000000017941 */ /* 0x000fea0003800000 */
.L_x_102:
        /* <DEDUP_REMOVED lines=10> */
.L_x_105:
[----:B------:R-:W-:Y:S05]  /*3fc0*/  BSYNC B1 ;  /* 0x0000000000017941 */ /* 0x000fea0003800000 */
.L_x_104:
        /* <DEDUP_REMOVED lines=10> */
.L_x_107:
[----:B------:R-:W-:Y:S05]  /*4070*/  BSYNC B1 ;  /* 0x0000000000017941 */ /* 0x000fea0003800000 */
.L_x_106:
        /* <DEDUP_REMOVED lines=9> */
.L_x_109:
[----:B------:R-:W-:Y:S05]  /*4110*/  BSYNC B1 ;  /* 0x0000000000017941 */ /* 0x000fea0003800000 */
.L_x_108:
        /* <DEDUP_REMOVED lines=9> */
.L_x_111:
[----:B------:R-:W-:Y:S05]  /*41b0*/  BSYNC B1 ;  /* 0x0000000000017941 */ /* 0x000fea0003800000 */
.L_x_110:
        /* <DEDUP_REMOVED lines=10> */
.L_x_113:
[----:B------:R-:W-:Y:S05]  /*4260*/  BSYNC B1 ;  /* 0x0000000000017941 */ /* 0x000fea0003800000 */
.L_x_112:
        /* <DEDUP_REMOVED lines=10> */
.L_x_115:
[----:B------:R-:W-:Y:S05]  /*4310*/  BSYNC B1 ;  /* 0x0000000000017941 */ /* 0x000fea0003800000 */
.L_x_114:
        /* <DEDUP_REMOVED lines=9> */
.L_x_117:
[----:B------:R-:W-:Y:S05]  /*43b0*/  BSYNC B1 ;  /* 0x0000000000017941 */ /* 0x000fea0003800000 */
.L_x_116:
        /* <DEDUP_REMOVED lines=9> */
.L_x_119:
[----:B------:R-:W-:Y:S05]  /*4450*/  BSYNC B1 ;  /* 0x0000000000017941 */ /* 0x000fea0003800000 */
.L_x_118:
        /* <DEDUP_REMOVED lines=10> */
.L_x_121:
[----:B------:R-:W-:Y:S05]  /*4500*/  BSYNC B1 ;  /* 0x0000000000017941 */ /* 0x000fea0003800000 */
.L_x_120:
        /* <DEDUP_REMOVED lines=10> */
.L_x_123:
[----:B------:R-:W-:Y:S05]  /*45b0*/  BSYNC B1 ;  /* 0x0000000000017941 */ /* 0x000fea0003800000 */
.L_x_122:
        /* <DEDUP_REMOVED lines=9> */
.L_x_125:
[----:B------:R-:W-:Y:S05]  /*4650*/  BSYNC B1 ;  /* 0x0000000000017941 */ /* 0x000fea0003800000 */
.L_x_124:
        /* <DEDUP_REMOVED lines=9> */
.L_x_127:
[----:B------:R-:W-:Y:S05]  /*46f0*/  BSYNC B1 ;  /* 0x0000000000017941 */ /* 0x000fea0003800000 */
.L_x_126:
        /* <DEDUP_REMOVED lines=10> */
.L_x_129:
[----:B------:R-:W-:Y:S05]  /*47a0*/  BSYNC B1 ;  /* 0x0000000000017941 */ /* 0x000fea0003800000 */
.L_x_128:
        /* <DEDUP_REMOVED lines=10> */
.L_x_131:
[----:B------:R-:W-:Y:S05]  /*4850*/  BSYNC B1 ;  /* 0x0000000000017941 */ /* 0x000fea0003800000 */
.L_x_130:
        /* <DEDUP_REMOVED lines=9> */
.L_x_133:
[----:B------:R-:W-:Y:S05]  /*48f0*/  BSYNC B1 ;  /* 0x0000000000017941 */ /* 0x000fea0003800000 */
.L_x_132:
        /* <DEDUP_REMOVED lines=9> */
.L_x_135:
[----:B------:R-:W-:Y:S05]  /*4990*/  BSYNC B1 ;  /* 0x0000000000017941 */ /* 0x000fea0003800000 */
.L_x_134:
        /* <DEDUP_REMOVED lines=10> */
.L_x_137:
[----:B------:R-:W-:Y:S05]  /*4a40*/  BSYNC B1 ;  /* 0x0000000000017941 */ /* 0x000fea0003800000 */
.L_x_136:
        /* <DEDUP_REMOVED lines=10> */
.L_x_139:
[----:B------:R-:W-:Y:S05]  /*4af0*/  BSYNC B1 ;  /* 0x0000000000017941 */ /* 0x000fea0003800000 */
.L_x_138:
        /* <DEDUP_REMOVED lines=9> */
.L_x_141:
[----:B------:R-:W-:Y:S05]  /*4b90*/  BSYNC B1 ;  /* 0x0000000000017941 */ /* 0x000fea0003800000 */
.L_x_140:
        /* <DEDUP_REMOVED lines=9> */
.L_x_143:
[----:B------:R-:W-:Y:S05]  /*4c30*/  BSYNC B1 ;  /* 0x0000000000017941 */ /* 0x000fea0003800000 */
.L_x_142:
        /* <DEDUP_REMOVED lines=10> */
.L_x_145:
[----:B------:R-:W-:Y:S05]  /*4ce0*/  BSYNC B1 ;  /* 0x0000000000017941 */ /* 0x000fea0003800000 */
.L_x_144:
        /* <DEDUP_REMOVED lines=10> */
.L_x_147:
[----:B------:R-:W-:Y:S05]  /*4d90*/  BSYNC B1 ;  /* 0x0000000000017941 */ /* 0x000fea0003800000 */
.L_x_146:
        /* <DEDUP_REMOVED lines=9> */
.L_x_149:
[----:B------:R-:W-:Y:S05]  /*4e30*/  BSYNC B1 ;  /* 0x0000000000017941 */ /* 0x000fea0003800000 */
.L_x_148:
        /* <DEDUP_REMOVED lines=9> */
.L_x_151:
[----:B------:R-:W-:Y:S05]  /*4ed0*/  BSYNC B1 ;  /* 0x0000000000017941 */ /* 0x000fea0003800000 */
.L_x_150:
        /* <DEDUP_REMOVED lines=10> */
.L_x_153:
[----:B------:R-:W-:Y:S05]  /*4f80*/  BSYNC B1 ;  /* 0x0000000000017941 */ /* 0x000fea0003800000 */
.L_x_152:
        /* <DEDUP_REMOVED lines=10> */
.L_x_155:
[----:B------:R-:W-:Y:S05]  /*5030*/  BSYNC B1 ;  /* 0x0000000000017941 */ /* 0x000fea0003800000 */
.L_x_154:
        /* <DEDUP_REMOVED lines=9> */
.L_x_157:
[----:B------:R-:W-:Y:S05]  /*50d0*/  BSYNC B1 ;  /* 0x0000000000017941 */ /* 0x000fea0003800000 */
.L_x_156:
        /* <DEDUP_REMOVED lines=9> */
.L_x_159:
[----:B------:R-:W-:Y:S05]  /*5170*/  BSYNC B1 ;  /* 0x0000000000017941 */ /* 0x000fea0003800000 */
.L_x_158:
        /* <DEDUP_REMOVED lines=10> */
.L_x_161:
[----:B------:R-:W-:Y:S05]  /*5220*/  BSYNC B1 ;  /* 0x0000000000017941 */ /* 0x000fea0003800000 */
.L_x_160:
        /* <DEDUP_REMOVED lines=10> */
.L_x_163:
[----:B------:R-:W-:Y:S05]  /*52d0*/  BSYNC B1 ;  /* 0x0000000000017941 */ /* 0x000fea0003800000 */
.L_x_162:
        /* <DEDUP_REMOVED lines=9> */
.L_x_165:
[----:B------:R-:W-:Y:S05]  /*5370*/  BSYNC B1 ;  /* 0x0000000000017941 */ /* 0x000fea0003800000 */
.L_x_164:
        /* <DEDUP_REMOVED lines=9> */
.L_x_167:
[----:B------:R-:W-:Y:S05]  /*5410*/  BSYNC B1 ;  /* 0x0000000000017941 */ /* 0x000fea0003800000 */
.L_x_166:
        /* <DEDUP_REMOVED lines=10> */
.L_x_169:
[----:B------:R-:W-:Y:S05]  /*54c0*/  BSYNC B1 ;  /* 0x0000000000017941 */ /* 0x000fea0003800000 */
.L_x_168:
        /* <DEDUP_REMOVED lines=10> */
.L_x_171:
[----:B------:R-:W-:Y:S05]  /*5570*/  BSYNC B1 ;  /* 0x0000000000017941 */ /* 0x000fea0003800000 */
.L_x_170:
        /* <DEDUP_REMOVED lines=9> */
.L_x_173:
[----:B------:R-:W-:Y:S05]  /*5610*/  BSYNC B1 ;  /* 0x0000000000017941 */ /* 0x000fea0003800000 */
.L_x_172:
        /* <DEDUP_REMOVED lines=9> */
.L_x_175:
[----:B------:R-:W-:Y:S05]  /*56b0*/  BSYNC B1 ;  /* 0x0000000000017941 */ /* 0x000fea0003800000 */
.L_x_174:
        /* <DEDUP_REMOVED lines=10> */
.L_x_177:
[----:B------:R-:W-:Y:S05]  /*5760*/  BSYNC B1 ;  /* 0x0000000000017941 */ /* 0x000fea0003800000 */
.L_x_176:
        /* <DEDUP_REMOVED lines=10> */
.L_x_179:
[----:B------:R-:W-:Y:S05]  /*5810*/  BSYNC B1 ;  /* 0x0000000000017941 */ /* 0x000fea0003800000 */
.L_x_178:
        /* <DEDUP_REMOVED lines=9> */
.L_x_181:
[----:B------:R-:W-:Y:S05]  /*58b0*/  BSYNC B1 ;  /* 0x0000000000017941 */ /* 0x000fea0003800000 */
.L_x_180:
        /* <DEDUP_REMOVED lines=9> */
.L_x_183:
[----:B------:R-:W-:Y:S05]  /*5950*/  BSYNC B1 ;  /* 0x0000000000017941 */ /* 0x000fea0003800000 */
.L_x_182:
        /* <DEDUP_REMOVED lines=10> */
.L_x_185:
[----:B------:R-:W-:Y:S05]  /*5a00*/  BSYNC B1 ;  /* 0x0000000000017941 */ /* 0x000fea0003800000 */
.L_x_184:
        /* <DEDUP_REMOVED lines=10> */
.L_x_187:
[----:B------:R-:W-:Y:S05]  /*5ab0*/  BSYNC B1 ;  /* 0x0000000000017941 */ /* 0x000fea0003800000 */
.L_x_186:
        /* <DEDUP_REMOVED lines=9> */
.L_x_189:
[----:B------:R-:W-:Y:S05]  /*5b50*/  BSYNC B1 ;  /* 0x0000000000017941 */ /* 0x000fea0003800000 */
.L_x_188:
        /* <DEDUP_REMOVED lines=9> */
.L_x_191:
[----:B------:R-:W-:Y:S05]  /*5bf0*/  BSYNC B1 ;  /* 0x0000000000017941 */ /* 0x000fea0003800000 */
.L_x_190:
        /* <DEDUP_REMOVED lines=10> */
.L_x_193:
[----:B------:R-:W-:Y:S05]  /*5ca0*/  BSYNC B1 ;  /* 0x0000000000017941 */ /* 0x000fea0003800000 */
.L_x_192:
        /* <DEDUP_REMOVED lines=10> */
.L_x_195:
[----:B------:R-:W-:Y:S05]  /*5d50*/  BSYNC B1 ;  /* 0x0000000000017941 */ /* 0x000fea0003800000 */
.L_x_194:
        /* <DEDUP_REMOVED lines=9> */
.L_x_197:
[----:B------:R-:W-:Y:S05]  /*5df0*/  BSYNC B1 ;  /* 0x0000000000017941 */ /* 0x000fea0003800000 */
.L_x_196:
        /* <DEDUP_REMOVED lines=9> */
.L_x_199:
[----:B------:R-:W-:Y:S05]  /*5e90*/  BSYNC B1 ;  /* 0x0000000000017941 */ /* 0x000fea0003800000 */
.L_x_198:
        /* <DEDUP_REMOVED lines=10> */
.L_x_201:
[----:B------:R-:W-:Y:S05]  /*5f40*/  BSYNC B1 ;  /* 0x0000000000017941 */ /* 0x000fea0003800000 */
.L_x_200:
        /* <DEDUP_REMOVED lines=10> */
.L_x_203:
[----:B------:R-:W-:Y:S05]  /*5ff0*/  BSYNC B1 ;  /* 0x0000000000017941 */ /* 0x000fea0003800000 */
.L_x_202:
        /* <DEDUP_REMOVED lines=9> */
.L_x_205:
[----:B------:R-:W-:Y:S05]  /*6090*/  BSYNC B1 ;  /* 0x0000000000017941 */ /* 0x000fea0003800000 */
.L_x_204:
        /* <DEDUP_REMOVED lines=9> */
.L_x_207:
[----:B------:R-:W-:Y:S05]  /*6130*/  BSYNC B1 ;  /* 0x0000000000017941 */ /* 0x000fea0003800000 */
.L_x_206:
        /* <DEDUP_REMOVED lines=10> */
.L_x_209:
[----:B------:R-:W-:Y:S05]  /*61e0*/  BSYNC B1 ;  /* 0x0000000000017941 */ /* 0x000fea0003800000 */
.L_x_208:
        /* <DEDUP_REMOVED lines=10> */
.L_x_211:
[----:B------:R-:W-:Y:S05]  /*6290*/  BSYNC B1 ;  /* 0x0000000000017941 */ /* 0x000fea0003800000 */
.L_x_210:
        /* <DEDUP_REMOVED lines=9> */
.L_x_213:
[----:B------:R-:W-:Y:S05]  /*6330*/  BSYNC B1 ;  /* 0x0000000000017941 */ /* 0x000fea0003800000 */
.L_x_212:
        /* <DEDUP_REMOVED lines=9> */
.L_x_215:
[----:B------:R-:W-:Y:S05]  /*63d0*/  BSYNC B1 ;  /* 0x0000000000017941 */ /* 0x000fea0003800000 */
.L_x_214:
        /* <DEDUP_REMOVED lines=10> */
.L_x_217:
[----:B------:R-:W-:Y:S05]  /*6480*/  BSYNC B1 ;  /* 0x0000000000017941 */ /* 0x000fea0003800000 */
.L_x_216:
        /* <DEDUP_REMOVED lines=10> */
.L_x_219:
[----:B------:R-:W-:Y:S05]  /*6530*/  BSYNC B1 ;  /* 0x0000000000017941 */ /* 0x000fea0003800000 */
.L_x_218:
        /* <DEDUP_REMOVED lines=9> */
.L_x_221:
[----:B------:R-:W-:Y:S05]  /*65d0*/  BSYNC B1 ;  /* 0x0000000000017941 */ /* 0x000fea0003800000 */
.L_x_220:
        /* <DEDUP_REMOVED lines=9> */
.L_x_223:
[----:B------:R-:W-:Y:S05]  /*6670*/  BSYNC B1 ;  /* 0x0000000000017941 */ /* 0x000fea0003800000 */
.L_x_222:
        /* <DEDUP_REMOVED lines=10> */
.L_x_225:
[----:B------:R-:W-:Y:S05]  /*6720*/  BSYNC B1 ;  /* 0x0000000000017941 */ /* 0x000fea0003800000 */
.L_x_224:
        /* <DEDUP_REMOVED lines=10> */
.L_x_227:
[----:B------:R-:W-:Y:S05]  /*67d0*/  BSYNC B1 ;  /* 0x0000000000017941 */ /* 0x000fea0003800000 */
.L_x_226:
        /* <DEDUP_REMOVED lines=9> */
.L_x_229:
[----:B------:R-:W-:Y:S05]  /*6870*/  BSYNC B1 ;  /* 0x0000000000017941 */ /* 0x000fea0003800000 */
.L_x_228:
        /* <DEDUP_REMOVED lines=9> */
.L_x_231:
[----:B------:R-:W-:Y:S05]  /*6910*/  BSYNC B1 ;  /* 0x0000000000017941 */ /* 0x000fea0003800000 */
.L_x_230:
        /* <DEDUP_REMOVED lines=10> */
.L_x_233:
[----:B------:R-:W-:Y:S05]  /*69c0*/  BSYNC B1 ;  /* 0x0000000000017941 */ /* 0x000fea0003800000 */
.L_x_232:
        /* <DEDUP_REMOVED lines=10> */
.L_x_235:
[----:B------:R-:W-:Y:S05]  /*6a70*/  BSYNC B1 ;  /* 0x0000000000017941 */ /* 0x000fea0003800000 */
.L_x_234:
        /* <DEDUP_REMOVED lines=9> */
.L_x_237:
[----:B------:R-:W-:Y:S05]  /*6b10*/  BSYNC B1 ;  /* 0x0000000000017941 */ /* 0x000fea0003800000 */
.L_x_236:
        /* <DEDUP_REMOVED lines=9> */
.L_x_239:
[----:B------:R-:W-:Y:S05]  /*6bb0*/  BSYNC B1 ;  /* 0x0000000000017941 */ /* 0x000fea0003800000 */
.L_x_238:
        /* <DEDUP_REMOVED lines=10> */
.L_x_241:
[----:B------:R-:W-:Y:S05]  /*6c60*/  BSYNC B1 ;  /* 0x0000000000017941 */ /* 0x000fea0003800000 */
.L_x_240:
        /* <DEDUP_REMOVED lines=10> */
.L_x_243:
[----:B------:R-:W-:Y:S05]  /*6d10*/  BSYNC B1 ;  /* 0x0000000000017941 */ /* 0x000fea0003800000 */
.L_x_242:
        /* <DEDUP_REMOVED lines=9> */
.L_x_245:
[----:B------:R-:W-:Y:S05]  /*6db0*/  BSYNC B1 ;  /* 0x0000000000017941 */ /* 0x000fea0003800000 */
.L_x_244:
        /* <DEDUP_REMOVED lines=9> */
.L_x_247:
[----:B------:R-:W-:Y:S05]  /*6e50*/  BSYNC B1 ;  /* 0x0000000000017941 */ /* 0x000fea0003800000 */
.L_x_246:
        /* <DEDUP_REMOVED lines=10> */
.L_x_249:
[----:B------:R-:W-:Y:S05]  /*6f00*/  BSYNC B1 ;  /* 0x0000000000017941 */ /* 0x000fea0003800000 */
.L_x_248:
        /* <DEDUP_REMOVED lines=10> */
.L_x_251:
[----:B------:R-:W-:Y:S05]  /*6fb0*/  BSYNC B1 ;  /* 0x0000000000017941 */ /* 0x000fea0003800000 */
.L_x_250:
        /* <DEDUP_REMOVED lines=9> */
.L_x_253:
[----:B------:R-:W-:Y:S05]  /*7050*/  BSYNC B1 ;  /* 0x0000000000017941 */ /* 0x000fea0003800000 */
.L_x_252:
        /* <DEDUP_REMOVED lines=9> */
.L_x_255:
[----:B------:R-:W-:Y:S05]  /*70f0*/  BSYNC B1 ;  /* 0x0000000000017941 */ /* 0x000fea0003800000 */
.L_x_254:
        /* <DEDUP_REMOVED lines=10> */
.L_x_257:
[----:B------:R-:W-:Y:S05]  /*71a0*/  BSYNC B1 ;  /* 0x0000000000017941 */ /* 0x000fea0003800000 */
.L_x_256:
        /* <DEDUP_REMOVED lines=10> */
.L_x_259:
[----:B------:R-:W-:Y:S05]  /*7250*/  BSYNC B1 ;  /* 0x0000000000017941 */ /* 0x000fea0003800000 */
.L_x_258:
        /* <DEDUP_REMOVED lines=9> */
.L_x_261:
[----:B------:R-:W-:Y:S05]  /*72f0*/  BSYNC B1 ;  /* 0x0000000000017941 */ /* 0x000fea0003800000 */
.L_x_260:
        /* <DEDUP_REMOVED lines=9> */
.L_x_263:
[----:B------:R-:W-:Y:S05]  /*7390*/  BSYNC B1 ;  /* 0x0000000000017941 */ /* 0x000fea0003800000 */
.L_x_262:
        /* <DEDUP_REMOVED lines=10> */
.L_x_265:
[----:B------:R-:W-:Y:S05]  /*7440*/  BSYNC B1 ;  /* 0x0000000000017941 */ /* 0x000fea0003800000 */
.L_x_264:
        /* <DEDUP_REMOVED lines=10> */
.L_x_267:
[----:B------:R-:W-:Y:S05]  /*74f0*/  BSYNC B1 ;  /* 0x0000000000017941 */ /* 0x000fea0003800000 */
.L_x_266:
        /* <DEDUP_REMOVED lines=9> */
.L_x_269:
[----:B------:R-:W-:Y:S05]  /*7590*/  BSYNC B1 ;  /* 0x0000000000017941 */ /* 0x000fea0003800000 */
.L_x_268:
        /* <DEDUP_REMOVED lines=9> */
.L_x_271:
[----:B------:R-:W-:Y:S05]  /*7630*/  BSYNC B1 ;  /* 0x0000000000017941 */ /* 0x000fea0003800000 */
.L_x_270:
        /* <DEDUP_REMOVED lines=10> */
.L_x_273:
[----:B------:R-:W-:Y:S05]  /*76e0*/  BSYNC B1 ;  /* 0x0000000000017941 */ /* 0x000fea0003800000 */
.L_x_272:
        /* <DEDUP_REMOVED lines=10> */
.L_x_275:
[----:B------:R-:W-:Y:S05]  /*7790*/  BSYNC B1 ;  /* 0x0000000000017941 */ /* 0x000fea0003800000 */
.L_x_274:
        /* <DEDUP_REMOVED lines=9> */
.L_x_277:
[----:B------:R-:W-:Y:S05]  /*7830*/  BSYNC B1 ;  /* 0x0000000000017941 */ /* 0x000fea0003800000 */
.L_x_276:
        /* <DEDUP_REMOVED lines=9> */
.L_x_279:
[----:B------:R-:W-:Y:S05]  /*78d0*/  BSYNC B1 ;  /* 0x0000000000017941 */ /* 0x000fea0003800000 */
.L_x_278:
        /* <DEDUP_REMOVED lines=10> */
.L_x_281:
[----:B------:R-:W-:Y:S05]  /*7980*/  BSYNC B1 ;  /* 0x0000000000017941 */ /* 0x000fea0003800000 */
.L_x_280:
        /* <DEDUP_REMOVED lines=10> */
.L_x_283:
[----:B------:R-:W-:Y:S05]  /*7a30*/  BSYNC B1 ;  /* 0x0000000000017941 */ /* 0x000fea0003800000 */
.L_x_282:
[----:B-----5:R-:W-:Y:S01]  /*7a40*/  HADD2.F32 R3, -RZ, R24.H0_H0 ;  /* 0x20000018ff037230 */ /* 0x020fe20000004100 */
[----:B------:R-:W-:Y:S01]  /*7a50*/  ISETP.GT.AND P1, PT, R0, 0x8, P1 ;  /* 0x000000080000780c */ /* 0x000fe20000f24270 */
[----:B------:R-:W-:Y:S03]  /*7a60*/  BSSY B1, `(.L_x_284) ;  /* 0x0000007000017945 */ /* 0x000fe60003800000 */
[----:B01--4-:R-:W-:-:S04]  /*7a70*/  FMUL R6, R3, R156 ;  /* 0x0000009c03067220 */ /* 0x013fc80000400000 */
[----:B------:R-:W-:-:S05]  /*7a80*/  FFMA R6, R149, R155, R6 ;  /* 0x0000009b95067223 */ /* 0x000fca0000000006 */
[----:B------:R-:W-:-:S05]  /*7a90*/  F2FP.F16.F32.PACK_AB R6, RZ, R6 ;  /* 0x00000006ff06723e */ /* 0x000fca00000000ff */
[----:B------:R0:W-:Y:S01]  /*7aa0*/  @P3 STG.E.U16 desc[UR36][R4.64+0x1f2], R6 ;  /* 0x0001f20604003986 */ /* 0x0001e2000c101524 */
[----:B------:R-:W-:Y:S05]  /*7ab0*/  @!P1 BRA `(.L_x_285) ;  /* 0x0000000000049947 */ /* 0x000fea0003800000 */
[----:B------:R1:W5:Y:S02]  /*7ac0*/  LDG.E.LTC128B.U16 R24, desc[UR36][R8.64+0x1f0] ;  /* 0x0001f02408187981 */ /* 0x000364000c1e1520 */
.L_x_285:
[----:B------:R-:W-:Y:S05]  /*7ad0*/  BSYNC B1 ;  /* 0x0000000000017941 */ /* 0x000fea0003800000 */
.L_x_284:
[----:B-----5:R-:W-:Y:S01]  /*7ae0*/  HADD2.F32 R3, -RZ, R24.H0_H0 ;  /* 0x20000018ff037230 */ /* 0x020fe20000004100 */
[----:B------:R-:W-:Y:S01]  /*7af0*/  ISETP.GT.AND P0, PT, R0, 0x8, P0 ;  /* 0x000000080000780c */ /* 0x000fe20000704270 */
[----:B0-----:R-:W-:Y:S01]  /*7b00*/  @P1 IMAD.MOV.U32 R4, RZ, RZ, R10 ;  /* 0x000000ffff041224 */ /* 0x001fe200078e000a */
[----:B------:R-:W-:Y:S01]  /*7b10*/  BSSY B1, `(.L_x_286) ;  /* 0x0000008000017945 */ /* 0x000fe20003800000 */
[----:B------:R-:W-:Y:S02]  /*7b20*/  @P1 IMAD.MOV.U32 R5, RZ, RZ, R11 ;  /* 0x000000ffff051224 */ /* 0x000fe400078e000b */
[----:B------:R-:W-:-:S04]  /*7b30*/  FMUL R3, R3, R156 ;  /* 0x0000009c03037220 */ /* 0x000fc80000400000 */
[----:B------:R-:W-:-:S05]  /*7b40*/  FFMA R3, R150, R155, R3 ;  /* 0x0000009b96037223 */ /* 0x000fca0000000003 */
[----:B------:R-:W-:-:S05]  /*7b50*/  F2FP.F16.F32.PACK_AB R3, RZ, R3 ;  /* 0x00000003ff03723e */ /* 0x000fca00000000ff */
[----:B------:R0:W-:Y:S01]  /*7b60*/  @P1 STG.E.U16 desc[UR36][R4.64+0x1f0], R3 ;  /* 0x0001f00304001986 */ /* 0x0001e2000c101524 */
[----:B------:R-:W-:Y:S05]  /*7b70*/  @!P0 BRA `(.L_x_287) ;  /* 0x0000000000048947 */ /* 0x000fea0003800000 */
[----:B------:R4:W5:Y:S02]  /*7b80*/  LDG.E.LTC128B.U16 R24, desc[UR36][R8.64+0x1f2] ;  /* 0x0001f22408187981 */ /* 0x000964000c1e1520 */
.L_x_287:
[----:B------:R-:W-:Y:S05]  /*7b90*/  BSYNC B1 ;  /* 0x0000000000017941 */ /* 0x000fea0003800000 */
.L_x_286:
[----:B------:R-:W-:Y:S05]  /*7ba0*/  @!P0 BRA `(.L_x_288) ;  /* 0x0000002400308947 */ /* 0x000fea0003800000 */
[----:B0----5:R-:W-:-:S05]  /*7bb0*/  HADD2.F32 R3, -RZ, R24.H0_H0 ;  /* 0x20000018ff037230 */ /* 0x021fca0000004100 */
[----:B------:R-:W-:-:S04]  /*7bc0*/  FMUL R0, R3, R156 ;  /* 0x0000009c03007220 */ /* 0x000fc80000400000 */
[----:B------:R-:W-:-:S05]  /*7bd0*/  FFMA R0, R151, R155, R0 ;  /* 0x0000009b97007223 */ /* 0x000fca0000000000 */
[----:B------:R-:W-:-:S05]  /*7be0*/  F2FP.F16.F32.PACK_AB R0, RZ, R0 ;  /* 0x00000000ff00723e */ /* 0x000fca00000000ff */
[----:B------:R0:W-:Y:S01]  /*7bf0*/  STG.E.U16 desc[UR36][R10.64+0x1f2], R0 ;  /* 0x0001f2000a007986 */ /* 0x0001e2000c101524 */
[----:B------:R-:W-:Y:S05]  /*7c00*/  BRA `(.L_x_288) ;  /* 0x0000002400187947 */ /* 0x000fea0003800000 */
.L_x_35:
[----:B------:R-:W-:Y:S01]  /*7c10*/  ISETP.GT.AND P0, PT, R3, 0x1, PT ;  /* 0x000000010300780c */ /* 0x000fe20003f04270 */
[----:B------:R-:W-:Y:S01]  /*7c20*/  ULDC.64 UR4, c[0x0][0x5c0] ;  /* 0x0001700000047ab9 */ /* 0x000fe20000000a00 */
[-C--:B------:R-:W-:Y:S01]  /*7c30*/  FMUL R24, R24, R155.reuse ;  /* 0x0000009b18187220 */ /* 0x080fe20000400000 */
[-C--:B------:R-:W-:Y:S01]  /*7c40*/  FMUL R25, R25, R155.reuse ;  /* 0x0000009b19197220 */ /* 0x080fe20000400000 */
[----:B------:R-:W-:Y:S01]  /*7c50*/  ISETP.GT.AND P3, PT, R0, RZ, P0 ;  /* 0x000000ff0000720c */ /* 0x000fe20000764270 */
[-C--:B------:R-:W-:Y:S01]  /*7c60*/  FMUL R26, R26, R155.reuse ;  /* 0x0000009b1a1a7220 */ /* 0x080fe20000400000 */
[----:B------:R-:W-:Y:S01]  /*7c70*/  LEA R4, P4, R160, UR4, 0x1 ;  /* 0x00000004a0047c11 */ /* 0x000fe2000f8808ff */
[-C--:B------:R-:W-:Y:S01]  /*7c80*/  FMUL R27, R27, R155.reuse ;  /* 0x0000009b1b1b7220 */ /* 0x080fe20000400000 */
[----:B------:R-:W-:Y:S01]  /*7c90*/  F2FP.F16.F32.PACK_AB R24, RZ, R24 ;  /* 0x00000018ff18723e */ /* 0x000fe200000000ff */
[-C--:B------:R-:W-:Y:S01]  /*7ca0*/  FMUL R28, R28, R155.reuse ;  /* 0x0000009b1c1c7220 */ /* 0x080fe20000400000 */
[----:B------:R-:W-:Y:S01]  /*7cb0*/  LEA.HI.X R5, R160, UR5, R153, 0x1, P4 ;  /* 0x00000005a0057c11 */ /* 0x000fe2000a0f0c99 */
[----:B------:R-:W-:Y:S01]  /*7cc0*/  FMUL R29, R29, R155 ;  /* 0x0000009b1d1d7220 */ /* 0x000fe20000400000 */
[----:B------:R-:W-:Y:S01]  /*7cd0*/  F2FP.F16.F32.PACK_AB R25, RZ, R25 ;  /* 0x00000019ff19723e */ /* 0x000fe200000000ff */
[-C--:B------:R-:W-:Y:S01]  /*7ce0*/  FMUL R30, R30, R155.reuse ;  /* 0x0000009b1e1e7220 */ /* 0x080fe20000400000 */
[----:B------:R-:W-:Y:S01]  /*7cf0*/  SHF.L.U64.HI R11, R10, 0x4, R11 ;  /* 0x000000040a0b7819 */ /* 0x000fe2000001020b */
[----:B------:R-:W-:Y:S01]  /*7d00*/  @P1 STG.E.U16 desc[UR36][R4.64], R24 ;  /* 0x0000001804001986 */ /* 0x000fe2000c101524 */
[----:B------:R-:W-:Y:S01]  /*7d10*/  ISETP.GT.AND P1, PT, R3, 0x8, PT ;  /* 0x000000080300780c */ /* 0x000fe20003f24270 */
[-C--:B------:R-:W-:Y:S01]  /*7d20*/  FMUL R31, R31, R155.reuse ;  /* 0x0000009b1f1f7220 */ /* 0x080fe20000400000 */
[----:B------:R-:W-:Y:S01]  /*7d30*/  ISETP.GT.AND P4, PT, R0, 0x8, P0 ;  /* 0x000000080000780c */ /* 0x000fe20000784270 */
[----:B------:R-:W-:Y:S01]  /*7d40*/  @P3 STG.E.U16 desc[UR36][R4.64+0x2], R25 ;  /* 0x0000021904003986 */ /* 0x000fe2000c101524 */
[----:B------:R-:W-:Y:S01]  /*7d50*/  LEA R6, P3, R10, R4, 0x4 ;  /* 0x000000040a067211 */ /* 0x000fe200078620ff */
[-C--:B------:R-:W-:Y:S01]  /*7d60*/  FMUL R32, R32, R155.reuse ;  /* 0x0000009b20207220 */ /* 0x080fe20000400000 */
[C---:B------:R-:W-:Y:S01]  /*7d70*/  ISETP.GT.AND P2, PT, R0.reuse, 0x8, P2 ;  /* 0x000000080000780c */ /* 0x040fe20001744270 */
[-C--:B------:R-:W-:Y:S01]  /*7d80*/  FMUL R33, R33, R155.reuse ;  /* 0x0000009b21217220 */ /* 0x080fe20000400000 */
[----:B------:R-:W-:Y:S01]  /*7d90*/  ISETP.GT.AND P0, PT, R3, 0x9, PT ;  /* 0x000000090300780c */ /* 0x000fe20003f04270 */
[----:B------:R-:W-:Y:S01]  /*7da0*/  IMAD.X R7, R11, 0x1, R5, P3 ;  /* 0x000000010b077824 */ /* 0x000fe200018e0605 */
[----:B------:R-:W-:Y:S01]  /*7db0*/  ISETP.GT.AND P5, PT, R0, RZ, P1 ;  /* 0x000000ff0000720c */ /* 0x000fe20000fa4270 */
[-C--:B------:R-:W-:Y:S01]  /*7dc0*/  FMUL R34, R34, R155.reuse ;  /* 0x0000009b22227220 */ /* 0x080fe20000400000 */
[----:B------:R-:W-:Y:S01]  /*7dd0*/  ISETP.GT.AND P3, PT, R0, RZ, P0 ;  /* 0x000000ff0000720c */ /* 0x000fe20000764270 */
[-C--:B------:R-:W-:Y:S01]  /*7de0*/  FMUL R35, R35, R155.reuse ;  /* 0x0000009b23237220 */ /* 0x080fe20000400000 */
[----:B------:R-:W-:Y:S01]  /*7df0*/  F2FP.F16.F32.PACK_AB R26, RZ, R26 ;  /* 0x0000001aff1a723e */ /* 0x000fe200000000ff */
[----:B------:R-:W-:Y:S01]  /*7e00*/  FMUL R36, R36, R155 ;  /* 0x0000009b24247220 */ /* 0x000fe20000400000 */
[----:B------:R-:W-:Y:S01]  /*7e10*/  F2FP.F16.F32.PACK_AB R27, RZ, R27 ;  /* 0x0000001bff1b723e */ /* 0x000fe200000000ff */
[----:B------:R-:W-:Y:S01]  /*7e20*/  FMUL R37, R37, R155 ;  /* 0x0000009b25257220 */ /* 0x000fe20000400000 */
[----:B------:R-:W-:Y:S01]  /*7e30*/  F2FP.F16.F32.PACK_AB R28, RZ, R28 ;  /* 0x0000001cff1c723e */ /* 0x000fe200000000ff */
[----:B------:R-:W-:Y:S01]  /*7e40*/  @P2 STG.E.U16 desc[UR36][R6.64], R26 ;  /* 0x0000001a06002986 */ /* 0x000fe2000c101524 */
[----:B------:R-:W-:Y:S01]  /*7e50*/  F2FP.F16.F32.PACK_AB R29, RZ, R29 ;  /* 0x0000001dff1d723e */ /* 0x000fe200000000ff */
[-C--:B------:R-:W-:Y:S01]  /*7e60*/  FMUL R38, R38, R155.reuse ;  /* 0x0000009b26267220 */ /* 0x080fe20000400000 */
[C---:B------:R-:W-:Y:S01]  /*7e70*/  ISETP.GT.AND P2, PT, R0.reuse, 0x8, P1 ;  /* 0x000000080000780c */ /* 0x040fe20000f44270 */
[----:B------:R-:W-:Y:S01]  /*7e80*/  @P4 STG.E.U16 desc[UR36][R6.64+0x2], R27 ;  /* 0x0000021b06004986 */ /* 0x000fe2000c101524 */
[----:B------:R-:W-:Y:S01]  /*7e90*/  ISETP.GT.AND P1, PT, R3, 0x10, PT ;  /* 0x000000100300780c */ /* 0x000fe20003f24270 */
[-C--:B------:R-:W-:Y:S01]  /*7ea0*/  FMUL R39, R39, R155.reuse ;  /* 0x0000009b27277220 */ /* 0x080fe20000400000 */
[----:B------:R-:W-:Y:S01]  /*7eb0*/  F2FP.F16.F32.PACK_AB R30, RZ, R30 ;  /* 0x0000001eff1e723e */ /* 0x000fe200000000ff */
[----:B------:R-:W-:Y:S01]  /*7ec0*/  @P5 STG.E.U16 desc[UR36][R4.64+0x10], R28 ;  /* 0x0000101c04005986 */ /* 0x000fe2000c101524 */
[----:B------:R-:W-:Y:S01]  /*7ed0*/  ISETP.GT.AND P4, PT, R0, RZ, P1 ;  /* 0x000000ff0000720c */ /* 0x000fe20000f84270 */
[----:B------:R-:W-:Y:S01]  /*7ee0*/  FMUL R40, R40, R155 ;  /* 0x0000009b28287220 */ /* 0x000fe20000400000 */
[----:B------:R-:W-:Y:S01]  /*7ef0*/  F2FP.F16.F32.PACK_AB R31, RZ, R31 ;  /* 0x0000001fff1f723e */ /* 0x000fe200000000ff */
[----:B------:R-:W-:Y:S01]  /*7f00*/  @P3 STG.E.U16 desc[UR36][R4.64+0x12], R29 ;  /* 0x0000121d04003986 */ /* 0x000fe2000c101524 */
[----:B------:R-:W-:Y:S01]  /*7f10*/  ISETP.GT.AND P3, PT, R0, 0x8, P0 ;  /* 0x000000080000780c */ /* 0x000fe20000764270 */
[-C--:B------:R-:W-:Y:S01]  /*7f20*/  FMUL R41, R41, R155.reuse ;  /* 0x0000009b29297220 */ /* 0x080fe20000400000 */
[----:B------:R-:W-:Y:S01]  /*7f30*/  ISETP.GT.AND P0, PT, R3, 0x11, PT ;  /* 0x000000110300780c */ /* 0x000fe20003f04270 */
[----:B------:R-:W-:Y:S01]  /*7f40*/  @P2 STG.E.U16 desc[UR36][R6.64+0x10], R30 ;  /* 0x0000101e06002986 */ /* 0x000fe2000c101524 */
[----:B------:R-:W-:Y:S01]  /*7f50*/  F2FP.F16.F32.PACK_AB R32, RZ, R32 ;  /* 0x00000020ff20723e */ /* 0x000fe200000000ff */
[-C--:B------:R-:W-:Y:S01]  /*7f60*/  FMUL R42, R42, R155.reuse ;  /* 0x0000009b2a2a7220 */ /* 0x080fe20000400000 */
[C---:B------:R-:W-:Y:S01]  /*7f70*/  ISETP.GT.AND P5, PT, R0.reuse, RZ, P0 ;  /* 0x000000ff0000720c */ /* 0x040fe200007a4270 */
[-C--:B------:R-:W-:Y:S01]  /*7f80*/  FMUL R43, R43, R155.reuse ;  /* 0x0000009b2b2b7220 */ /* 0x080fe20000400000 */
[----:B------:R-:W-:Y:S01]  /*7f90*/  ISETP.GT.AND P2, PT, R0, 0x8, P1 ;  /* 0x000000080000780c */ /* 0x000fe20000f44270 */
[-C--:B------:R-:W-:Y:S01]  /*7fa0*/  FMUL R44, R44, R155.reuse ;  /* 0x0000009b2c2c7220 */ /* 0x080fe20000400000 */
[----:B------:R-:W-:Y:S01]  /*7fb0*/  ISETP.GT.AND P1, PT, R3, 0x18, PT ;  /* 0x000000180300780c */ /* 0x000fe20003f24270 */
[----:B------:R-:W-:Y:S01]  /*7fc0*/  FMUL R45, R45, R155 ;  /* 0x0000009b2d2d7220 */ /* 0x000fe20000400000 */
[----:B------:R-:W-:Y:S01]  /*7fd0*/  F2FP.F16.F32.PACK_AB R33, RZ, R33 ;  /* 0x00000021ff21723e */ /* 0x000fe200000000ff */
[----:B------:R-:W-:Y:S01]  /*7fe0*/  @P3 STG.E.U16 desc[UR36][R6.64+0x12], R31 ;  /* 0x0000121f06003986 */ /* 0x000fe2000c101524 */
[----:B------:R-:W-:Y:S01]  /*7ff0*/  ISETP.GT.AND P3, PT, R0, 0x8, P0 ;  /* 0x000000080000780c */ /* 0x000fe20000764270 */
[-C--:B------:R-:W-:Y:S01]  /*8000*/  FMUL R46, R46, R155.reuse ;  /* 0x0000009b2e2e7220 */ /* 0x080fe20000400000 */
[----:B------:R-:W-:Y:S01]  /*8010*/  ISETP.GT.AND P0, PT, R3, 0x19, PT ;  /* 0x000000190300780c */ /* 0x000fe20003f04270 */
[----:B------:R-:W-:Y:S01]  /*8020*/  @P4 STG.E.U16 desc[UR36][R4.64+0x20], R32 ;  /* 0x0000202004004986 */ /* 0x000fe2000c101524 */
[C---:B------:R-:W-:Y:S01]  /*8030*/  ISETP.GT.AND P4, PT, R0.reuse, RZ, P1 ;  /* 0x000000ff0000720c */ /* 0x040fe20000f84270 */
[-C--:B------:R-:W-:Y:S01]  /*8040*/  FMUL R47, R47, R155.reuse ;  /* 0x0000009b2f2f7220 */ /* 0x080fe20000400000 */
[----:B------:R-:W-:Y:S01]  /*8050*/  F2FP.F16.F32.PACK_AB R34, RZ, R34 ;  /* 0x00000022ff22723e */ /* 0x000fe200000000ff */
[----:B------:R-:W-:Y:S01]  /*8060*/  @P5 STG.E.U16 desc[UR36][R4.64+0x22], R33 ;  /* 0x0000222104005986 */ /* 0x000fe2000c101524 */
[----:B------:R-:W-:Y:S01]  /*8070*/  ISETP.GT.AND P5, PT, R0, RZ, P0 ;  /* 0x000000ff0000720c */ /* 0x000fe200007a4270 */
[----:B------:R-:W-:Y:S01]  /*8080*/  FMUL R48, R48, R155 ;  /* 0x0000009b30307220 */ /* 0x000fe20000400000 */
[----:B------:R-:W-:Y:S01]  /*8090*/  F2FP.F16.F32.PACK_AB R35, RZ, R35 ;  /* 0x00000023ff23723e */ /* 0x000fe200000000ff */
[----:B------:R-:W-:Y:S01]  /*80a0*/  @P2 STG.E.U16 desc[UR36][R6.64+0x20], R34 ;  /* 0x0000202206002986 */ /* 0x000fe2000c101524 */
[----:B------:R-:W-:Y:S01]  /*80b0*/  F2FP.F16.F32.PACK_AB R36, RZ, R36 ;  /* 0x00000024ff24723e */ /* 0x000fe200000000ff */
[-C--:B------:R-:W-:Y:S01]  /*80c0*/  FMUL R49, R49, R155.reuse ;  /* 0x0000009b31317220 */ /* 0x080fe20000400000 */
[----:B------:R-:W-:Y:S01]  /*80d0*/  ISETP.GT.AND P2, PT, R0, 0x8, P1 ;  /* 0x000000080000780c */ /* 0x000fe20000f44270 */
[----:B------:R-:W-:Y:S01]  /*80e0*/  @P3 STG.E.U16 desc[UR36][R6.64+0x22], R35 ;  /* 0x0000222306003986 */ /* 0x000fe2000c101524 */
[----:B------:R-:W-:Y:S01]  /*80f0*/  ISETP.GT.AND P1, PT, R3, 0x20, PT ;  /* 0x000000200300780c */ /* 0x000fe20003f24270 */
[----:B------:R-:W-:Y:S01]  /*8100*/  FMUL R50, R50, R155 ;  /* 0x0000009b32327220 */ /* 0x000fe20000400000 */
[----:B------:R-:W-:Y:S01]  /*8110*/  F2FP.F16.F32.PACK_AB R37, RZ, R37 ;  /* 0x00000025ff25723e */ /* 0x000fe200000000ff */
[----:B------:R-:W-:Y:S01]  /*8120*/  @P4 STG.E.U16 desc[UR36][R4.64+0x30], R36 ;  /* 0x0000302404004986 */ /* 0x000fe2000c101524 */
[C---:B------:R-:W-:Y:S01]  /*8130*/  ISETP.GT.AND P3, PT, R0.reuse, 0x8, P0 ;  /* 0x000000080000780c */ /* 0x040fe20000764270 */
[-C--:B------:R-:W-:Y:S01]  /*8140*/  FMUL R51, R51, R155.reuse ;  /* 0x0000009b33337220 */ /* 0x080fe20000400000 */
[----:B------:R-:W-:Y:S01]  /*8150*/  ISETP.GT.AND P0, PT, R3, 0x21, PT ;  /* 0x000000210300780c */ /* 0x000fe20003f04270 */
[----:B------:R-:W-:Y:S01]  /*8160*/  @P5 STG.E.U16 desc[UR36][R4.64+0x32], R37 ;  /* 0x0000322504005986 */ /* 0x000fe2000c101524 */
[----:B------:R-:W-:Y:S01]  /*8170*/  ISETP.GT.AND P4, PT, R0, RZ, P1 ;  /* 0x000000ff0000720c */ /* 0x000fe20000f84270 */
[-C--:B------:R-:W-:Y:S01]  /*8180*/  FMUL R52, R52, R155.reuse ;  /* 0x0000009b34347220 */ /* 0x080fe20000400000 */
[----:B------:R-:W-:Y:S01]  /*8190*/  F2FP.F16.F32.PACK_AB R38, RZ, R38 ;  /* 0x00000026ff26723e */ /* 0x000fe200000000ff */
[-C--:B------:R-:W-:Y:S01]  /*81a0*/  FMUL R53, R53, R155.reuse ;  /* 0x0000009b35357220 */ /* 0x080fe20000400000 */
        /* <DEDUP_REMOVED lines=325> */
[----:B------:R-:W-:Y:S01]  /*9600*/  FMUL R151, R151, R155 ;  /* 0x0000009b97977220 */ /* 0x000fe20000400000 */
[----:B------:R-:W-:Y:S01]  /*9610*/  ISETP.GT.AND P2, PT, R0, 0x8, P1 ;  /* 0x000000080000780c */ /* 0x000fe20000f44270 */
[----:B------:R-:W-:Y:S01]  /*9620*/  @P3 STG.E.U16 desc[UR36][R6.64+0x132], R103 ;  /* 0x0001326706003986 */ /* 0x000fe2000c101524 */
[----:B------:R-:W-:-:S02]  /*9630*/  ISETP.GT.AND P1, PT, R3, 0xa8, PT ;  /* 0x000000a80300780c */ /* 0x000fc40003f24270 */
[----:B------:R-:W-:Y:S01]  /*9640*/  F2FP.F16.F32.PACK_AB R105, RZ, R105 ;  /* 0x00000069ff69723e */ /* 0x000fe200000000ff */
[----:B------:R-:W-:Y:S01]  /*9650*/  @P4 STG.E.U16 desc[UR36][R4.64+0x140], R104 ;  /* 0x0001406804004986 */ /* 0x000fe2000c101524 */
[C---:B------:R-:W-:Y:S02]  /*9660*/  ISETP.GT.AND P3, PT, R0.reuse, 0x8, P0 ;  /* 0x000000080000780c */ /* 0x040fe40000764270 */
[----:B------:R-:W-:Y:S01]  /*9670*/  ISETP.GT.AND P0, PT, R3, 0xa9, PT ;  /* 0x000000a90300780c */ /* 0x000fe20003f04270 */
[----:B------:R-:W-:Y:S01]  /*9680*/  @P5 STG.E.U16 desc[UR36][R4.64+0x142], R105 ;  /* 0x0001426904005986 */ /* 0x000fe2000c101524 */
[C---:B------:R-:W-:Y:S02]  /*9690*/  ISETP.GT.AND P4, PT, R0.reuse, RZ, P1 ;  /* 0x000000ff0000720c */ /* 0x040fe40000f84270 */
[----:B------:R-:W-:Y:S02]  /*96a0*/  F2FP.F16.F32.PACK_AB R106, RZ, R106 ;  /* 0x0000006aff6a723e */ /* 0x000fe400000000ff */
[----:B------:R-:W-:-:S02]  /*96b0*/  ISETP.GT.AND P5, PT, R0, RZ, P0 ;  /* 0x000000ff0000720c */ /* 0x000fc400007a4270 */
[----:B------:R-:W-:Y:S01]  /*96c0*/  F2FP.F16.F32.PACK_AB R107, RZ, R107 ;  /* 0x0000006bff6b723e */ /* 0x000fe200000000ff */
[----:B------:R-:W-:Y:S01]  /*96d0*/  @P2 STG.E.U16 desc[UR36][R6.64+0x140], R106 ;  /* 0x0001406a06002986 */ /* 0x000fe2000c101524 */
[----:B------:R-:W-:Y:S02]  /*96e0*/  F2FP.F16.F32.PACK_AB R108, RZ, R108 ;  /* 0x0000006cff6c723e */ /* 0x000fe400000000ff */
[C---:B------:R-:W-:Y:S01]  /*96f0*/  ISETP.GT.AND P2, PT, R0.reuse, 0x8, P1 ;  /* 0x000000080000780c */ /* 0x040fe20000f44270 */
[----:B------:R-:W-:Y:S01]  /*9700*/  @P3 STG.E.U16 desc[UR36][R6.64+0x142], R107 ;  /* 0x0001426b06003986 */ /* 0x000fe2000c101524 */
[----:B------:R-:W-:Y:S02]  /*9710*/  ISETP.GT.AND P1, PT, R3, 0xb0, PT ;  /* 0x000000b00300780c */ /* 0x000fe40003f24270 */
[----:B------:R-:W-:Y:S01]  /*9720*/  F2FP.F16.F32.PACK_AB R109, RZ, R109 ;  /* 0x0000006dff6d723e */ /* 0x000fe200000000ff */
[----:B------:R-:W-:Y:S01]  /*9730*/  @P4 STG.E.U16 desc[UR36][R4.64+0x150], R108 ;  /* 0x0001506c04004986 */ /* 0x000fe2000c101524 */
[----:B------:R-:W-:-:S02]  /*9740*/  ISETP.GT.AND P3, PT, R0, 0x8, P0 ;  /* 0x000000080000780c */ /* 0x000fc40000764270 */
[----:B------:R-:W-:Y:S01]  /*9750*/  ISETP.GT.AND P0, PT, R3, 0xb1, PT ;  /* 0x000000b10300780c */ /* 0x000fe20003f04270 */
[----:B------:R-:W-:Y:S01]  /*9760*/  @P5 STG.E.U16 desc[UR36][R4.64+0x152], R109 ;  /* 0x0001526d04005986 */ /* 0x000fe2000c101524 */
[C---:B------:R-:W-:Y:S02]  /*9770*/  ISETP.GT.AND P4, PT, R0.reuse, RZ, P1 ;  /* 0x000000ff0000720c */ /* 0x040fe40000f84270 */
[----:B------:R-:W-:Y:S02]  /*9780*/  F2FP.F16.F32.PACK_AB R110, RZ, R110 ;  /* 0x0000006eff6e723e */ /* 0x000fe400000000ff */
[----:B------:R-:W-:Y:S02]  /*9790*/  ISETP.GT.AND P5, PT, R0, RZ, P0 ;  /* 0x000000ff0000720c */ /* 0x000fe400007a4270 */
[----:B------:R-:W-:Y:S01]  /*97a0*/  F2FP.F16.F32.PACK_AB R111, RZ, R111 ;  /* 0x0000006fff6f723e */ /* 0x000fe200000000ff */
[----:B------:R-:W-:Y:S01]  /*97b0*/  @P2 STG.E.U16 desc[UR36][R6.64+0x150], R110 ;  /* 0x0001506e06002986 */ /* 0x000fe2000c101524 */
[----:B------:R-:W-:-:S02]  /*97c0*/  F2FP.F16.F32.PACK_AB R112, RZ, R112 ;  /* 0x00000070ff70723e */ /* 0x000fc400000000ff */
[C---:B------:R-:W-:Y:S01]  /*97d0*/  ISETP.GT.AND P2, PT, R0.reuse, 0x8, P1 ;  /* 0x000000080000780c */ /* 0x040fe20000f44270 */
[----:B------:R-:W-:Y:S01]  /*97e0*/  @P3 STG.E.U16 desc[UR36][R6.64+0x152], R111 ;  /* 0x0001526f06003986 */ /* 0x000fe2000c101524 */
[C---:B------:R-:W-:Y:S02]  /*97f0*/  ISETP.GT.AND P1, PT, R3.reuse, 0xb8, PT ;  /* 0x000000b80300780c */ /* 0x040fe40003f24270 */
[----:B------:R-:W-:Y:S01]  /*9800*/  F2FP.F16.F32.PACK_AB R113, RZ, R113 ;  /* 0x00000071ff71723e */ /* 0x000fe200000000ff */
[----:B------:R-:W-:Y:S01]  /*9810*/  @P4 STG.E.U16 desc[UR36][R4.64+0x160], R112 ;  /* 0x0001607004004986 */ /* 0x000fe2000c101524 */
[C---:B------:R-:W-:Y:S02]  /*9820*/  ISETP.GT.AND P3, PT, R0.reuse, 0x8, P0 ;  /* 0x000000080000780c */ /* 0x040fe40000764270 */
[----:B------:R-:W-:Y:S01]  /*9830*/  ISETP.GT.AND P0, PT, R3, 0xb9, PT ;  /* 0x000000b90300780c */ /* 0x000fe20003f04270 */
[----:B------:R-:W-:Y:S01]  /*9840*/  @P5 STG.E.U16 desc[UR36][R4.64+0x162], R113 ;  /* 0x0001627104005986 */ /* 0x000fe2000c101524 */
[----:B------:R-:W-:-:S02]  /*9850*/  ISETP.GT.AND P4, PT, R0, RZ, P1 ;  /* 0x000000ff0000720c */ /* 0x000fc40000f84270 */
[----:B------:R-:W-:Y:S02]  /*9860*/  F2FP.F16.F32.PACK_AB R114, RZ, R114 ;  /* 0x00000072ff72723e */ /* 0x000fe400000000ff */
[C---:B------:R-:W-:Y:S02]  /*9870*/  ISETP.GT.AND P5, PT, R0.reuse, RZ, P0 ;  /* 0x000000ff0000720c */ /* 0x040fe400007a4270 */
[----:B------:R-:W-:Y:S01]  /*9880*/  F2FP.F16.F32.PACK_AB R115, RZ, R115 ;  /* 0x00000073ff73723e */ /* 0x000fe200000000ff */
[----:B------:R-:W-:Y:S01]  /*9890*/  @P2 STG.E.U16 desc[UR36][R6.64+0x160], R114 ;  /* 0x0001607206002986 */ /* 0x000fe2000c101524 */
[----:B------:R-:W-:Y:S02]  /*98a0*/  F2FP.F16.F32.PACK_AB R116, RZ, R116 ;  /* 0x00000074ff74723e */ /* 0x000fe400000000ff */
        /* <DEDUP_REMOVED lines=65> */
[----:B------:R-:W-:Y:S02]  /*9cc0*/  ISETP.GT.AND P5, PT, R0, RZ, P0 ;  /* 0x000000ff0000720c */ /* 0x000fe400007a4270 */
[----:B------:R-:W-:Y:S02]  /*9cd0*/  F2FP.F16.F32.PACK_AB R134, RZ, R134 ;  /* 0x00000086ff86723e */ /* 0x000fe400000000ff */
[----:B------:R-:W-:Y:S02]  /*9ce0*/  F2FP.F16.F32.PACK_AB R135, RZ, R135 ;  /* 0x00000087ff87723e */ /* 0x000fe400000000ff */
[----:B------:R-:W-:Y:S01]  /*9cf0*/  F2FP.F16.F32.PACK_AB R136, RZ, R136 ;  /* 0x00000088ff88723e */ /* 0x000fe200000000ff */
[----:B------:R-:W-:Y:S01]  /*9d00*/  @P2 STG.E.U16 desc[UR36][R6.64+0x1b0], R134 ;  /* 0x0001b08606002986 */ /* 0x000fe2000c101524 */
[----:B------:R-:W-:-:S02]  /*9d10*/  F2FP.F16.F32.PACK_AB R137, RZ, R137 ;  /* 0x00000089ff89723e */ /* 0x000fc400000000ff */
[C---:B------:R-:W-:Y:S01]  /*9d20*/  ISETP.GT.AND P1, PT, R0.reuse, 0x8, P1 ;  /* 0x000000080000780c */ /* 0x040fe20000f24270 */
[----:B------:R-:W-:Y:S01]  /*9d30*/  @P3 STG.E.U16 desc[UR36][R6.64+0x1b2], R135 ;  /* 0x0001b28706003986 */ /* 0x000fe2000c101524 */
[C---:B------:R-:W-:Y:S02]  /*9d40*/  ISETP.GT.AND P2, PT, R0.reuse, 0x8, P0 ;  /* 0x000000080000780c */ /* 0x040fe40000744270 */
[C---:B------:R-:W-:Y:S01]  /*9d50*/  ISETP.GT.AND P0, PT, R3.reuse, 0xe9, PT ;  /* 0x000000e90300780c */ /* 0x040fe20003f04270 */
[----:B------:R-:W-:Y:S01]  /*9d60*/  @P4 STG.E.U16 desc[UR36][R4.64+0x1c0], R136 ;  /* 0x0001c08804004986 */ /* 0x000fe2000c101524 */
[----:B------:R-:W-:Y:S02]  /*9d70*/  ISETP.GT.AND P4, PT, R3, 0xe8, PT ;  /* 0x000000e80300780c */ /* 0x000fe40003f84270 */
[----:B------:R-:W-:Y:S01]  /*9d80*/  F2FP.F16.F32.PACK_AB R138, RZ, R138 ;  /* 0x0000008aff8a723e */ /* 0x000fe200000000ff */
[----:B------:R-:W-:Y:S01]  /*9d90*/  @P5 STG.E.U16 desc[UR36][R4.64+0x1c2], R137 ;  /* 0x0001c28904005986 */ /* 0x000fe2000c101524 */
[----:B------:R-:W-:-:S02]  /*9da0*/  ISETP.GT.AND P5, PT, R0, RZ, P4 ;  /* 0x000000ff0000720c */ /* 0x000fc400027a4270 */
[----:B------:R-:W-:Y:S01]  /*9db0*/  F2FP.F16.F32.PACK_AB R139, RZ, R139 ;  /* 0x0000008bff8b723e */ /* 0x000fe200000000ff */
[----:B------:R-:W-:Y:S01]  /*9dc0*/  @P1 STG.E.U16 desc[UR36][R6.64+0x1c0], R138 ;  /* 0x0001c08a06001986 */ /* 0x000fe2000c101524 */
[----:B------:R-:W-:Y:S02]  /*9dd0*/  F2FP.F16.F32.PACK_AB R140, RZ, R140 ;  /* 0x0000008cff8c723e */ /* 0x000fe400000000ff */
[C---:B------:R-:W-:Y:S01]  /*9de0*/  ISETP.GT.AND P3, PT, R0.reuse, RZ, P0 ;  /* 0x000000ff0000720c */ /* 0x040fe20000764270 */
[----:B------:R-:W-:Y:S01]  /*9df0*/  @P2 STG.E.U16 desc[UR36][R6.64+0x1c2], R139 ;  /* 0x0001c28b06002986 */ /* 0x000fe2000c101524 */
[C---:B------:R-:W-:Y:S02]  /*9e00*/  ISETP.GT.AND P4, PT, R0.reuse, 0x8, P4 ;  /* 0x000000080000780c */ /* 0x040fe40002784270 */
[----:B------:R-:W-:Y:S02]  /*9e10*/  F2FP.F16.F32.PACK_AB R141, RZ, R141 ;  /* 0x0000008dff8d723e */ /* 0x000fe400000000ff */
[----:B------:R-:W-:Y:S01]  /*9e20*/  F2FP.F16.F32.PACK_AB R142, RZ, R142 ;  /* 0x0000008eff8e723e */ /* 0x000fe200000000ff */
[----:B------:R-:W-:Y:S01]  /*9e30*/  @P5 STG.E.U16 desc[UR36][R4.64+0x1d0], R140 ;  /* 0x0001d08c04005986 */ /* 0x000fe2000c101524 */
[----:B------:R-:W-:-:S02]  /*9e40*/  ISETP.GT.AND P5, PT, R0, 0x8, P0 ;  /* 0x000000080000780c */ /* 0x000fc400007a4270 */
[----:B------:R-:W-:Y:S02]  /*9e50*/  F2FP.F16.F32.PACK_AB R143, RZ, R143 ;  /* 0x0000008fff8f723e */ /* 0x000fe400000000ff */
[C---:B------:R-:W-:Y:S01]  /*9e60*/  ISETP.GT.AND P0, PT, R3.reuse, 0xf1, PT ;  /* 0x000000f10300780c */ /* 0x040fe20003f04270 */
[----:B------:R-:W-:Y:S01]  /*9e70*/  @P3 STG.E.U16 desc[UR36][R4.64+0x1d2], R141 ;  /* 0x0001d28d04003986 */ /* 0x000fe2000c101524 */
[----:B------:R-:W-:Y:S02]  /*9e80*/  ISETP.GT.AND P3, PT, R3, 0xf0, PT ;  /* 0x000000f00300780c */ /* 0x000fe40003f64270 */
[----:B------:R-:W-:Y:S01]  /*9e90*/  F2FP.F16.F32.PACK_AB R144, RZ, R144 ;  /* 0x00000090ff90723e */ /* 0x000fe200000000ff */
[----:B------:R-:W-:Y:S01]  /*9ea0*/  @P4 STG.E.U16 desc[UR36][R6.64+0x1d0], R142 ;  /* 0x0001d08e06004986 */ /* 0x000fe2000c101524 */
[C---:B------:R-:W-:Y:S02]  /*9eb0*/  ISETP.GT.AND P4, PT, R0.reuse, RZ, P3 ;  /* 0x000000ff0000720c */ /* 0x040fe40001f84270 */
[----:B------:R-:W-:Y:S01]  /*9ec0*/  F2FP.F16.F32.PACK_AB R145, RZ, R145 ;  /* 0x00000091ff91723e */ /* 0x000fe200000000ff */
[----:B------:R-:W-:Y:S01]  /*9ed0*/  @P5 STG.E.U16 desc[UR36][R6.64+0x1d2], R143 ;  /* 0x0001d28f06005986 */ /* 0x000fe2000c101524 */
[----:B------:R-:W-:-:S02]  /*9ee0*/  ISETP.GT.AND P5, PT, R0, RZ, P0 ;  /* 0x000000ff0000720c */ /* 0x000fc400007a4270 */
[C---:B------:R-:W-:Y:S02]  /*9ef0*/  ISETP.GT.AND P2, PT, R3.reuse, 0xf8, PT ;  /* 0x000000f80300780c */ /* 0x040fe40003f44270 */
[----:B------:R-:W-:Y:S02]  /*9f00*/  ISETP.GT.AND P1, PT, R3, 0xf9, PT ;  /* 0x000000f90300780c */ /* 0x000fe40003f24270 */
[C---:B------:R-:W-:Y:S02]  /*9f10*/  ISETP.GT.AND P3, PT, R0.reuse, 0x8, P3 ;  /* 0x000000080000780c */ /* 0x040fe40001f64270 */
[C---:B------:R-:W-:Y:S01]  /*9f20*/  ISETP.GT.AND P0, PT, R0.reuse, 0x8, P0 ;  /* 0x000000080000780c */ /* 0x040fe20000704270 */
[----:B------:R-:W-:Y:S01]  /*9f30*/  @P4 STG.E.U16 desc[UR36][R4.64+0x1e0], R144 ;  /* 0x0001e09004004986 */ /* 0x000fe2000c101524 */
[C---:B------:R-:W-:Y:S02]  /*9f40*/  ISETP.GT.AND P4, PT, R0.reuse, RZ, P1 ;  /* 0x000000ff0000720c */ /* 0x040fe40000f84270 */
[----:B------:R-:W-:Y:S01]  /*9f50*/  F2FP.F16.F32.PACK_AB R146, RZ, R146 ;  /* 0x00000092ff92723e */ /* 0x000fe200000000ff */
[----:B------:R-:W-:Y:S01]  /*9f60*/  @P5 STG.E.U16 desc[UR36][R4.64+0x1e2], R145 ;  /* 0x0001e29104005986 */ /* 0x000fe2000c101524 */
[----:B------:R-:W-:-:S02]  /*9f70*/  ISETP.GT.AND P5, PT, R0, RZ, P2 ;  /* 0x000000ff0000720c */ /* 0x000fc400017a4270 */
[C---:B------:R-:W-:Y:S02]  /*9f80*/  ISETP.GT.AND P2, PT, R0.reuse, 0x8, P2 ;  /* 0x000000080000780c */ /* 0x040fe40001744270 */
[----:B------:R-:W-:Y:S01]  /*9f90*/  F2FP.F16.F32.PACK_AB R147, RZ, R147 ;  /* 0x00000093ff93723e */ /* 0x000fe200000000ff */
[----:B------:R-:W-:Y:S01]  /*9fa0*/  @P3 STG.E.U16 desc[UR36][R6.64+0x1e0], R146 ;  /* 0x0001e09206003986 */ /* 0x000fe2000c101524 */
[----:B------:R-:W-:Y:S02]  /*9fb0*/  ISETP.GT.AND P1, PT, R0, 0x8, P1 ;  /* 0x000000080000780c */ /* 0x000fe40000f24270 */
[----:B------:R-:W-:Y:S01]  /*9fc0*/  F2FP.F16.F32.PACK_AB R148, RZ, R148 ;  /* 0x00000094ff94723e */ /* 0x000fe200000000ff */
[----:B------:R-:W-:Y:S01]  /*9fd0*/  @P0 STG.E.U16 desc[UR36][R6.64+0x1e2], R147 ;  /* 0x0001e29306000986 */ /* 0x000fe2000c101524 */
[----:B------:R-:W-:Y:S02]  /*9fe0*/  F2FP.F16.F32.PACK_AB R149, RZ, R149 ;  /* 0x00000095ff95723e */ /* 0x000fe400000000ff */
[----:B------:R-:W-:Y:S01]  /*9ff0*/  F2FP.F16.F32.PACK_AB R150, RZ, R150 ;  /* 0x00000096ff96723e */ /* 0x000fe200000000ff */
[----:B------:R-:W-:Y:S01]  /*a000*/  @P5 STG.E.U16 desc[UR36][R4.64+0x1f0], R148 ;  /* 0x0001f09404005986 */ /* 0x000fe2000c101524 */
[----:B------:R-:W-:-:S03]  /*a010*/  F2FP.F16.F32.PACK_AB R151, RZ, R151 ;  /* 0x00000097ff97723e */ /* 0x000fc600000000ff */
[----:B------:R0:W-:Y:S02]  /*a020*/  @P4 STG.E.U16 desc[UR36][R4.64+0x1f2], R149 ;  /* 0x0001f29504004986 */ /* 0x0001e4000c101524 */
[----:B0-----:R-:W-:Y:S02]  /*a030*/  @P2 IMAD.MOV.U32 R4, RZ, RZ, R6 ;  /* 0x000000ffff042224 */ /* 0x001fe400078e0006 */
[----:B------:R-:W-:-:S05]  /*a040*/  @P2 IMAD.MOV.U32 R5, RZ, RZ, R7 ;  /* 0x000000ffff052224 */ /* 0x000fca00078e0007 */
[----:B------:R0:W-:Y:S04]  /*a050*/  @P2 STG.E.U16 desc[UR36][R4.64+0x1f0], R150 ;  /* 0x0001f09604002986 */ /* 0x0001e8000c101524 */
[----:B------:R0:W-:Y:S02]  /*a060*/  @P1 STG.E.U16 desc[UR36][R6.64+0x1f2], R151 ;  /* 0x0001f29706001986 */ /* 0x0001e4000c101524 */
.L_x_288:
[----:B------:R-:W-:Y:S05]  /*a070*/  BSYNC B0 ;  /* 0x0000000000007941 */ /* 0x000fea0003800000 */
.L_x_34:
[----:B------:R-:W-:Y:S01]  /*a080*/  ULDC UR4, c[0x0][0xc] ;  /* 0x0000030000047ab9 */ /* 0x000fe20000000800 */
[----:B------:R-:W-:Y:S01]  /*a090*/  ULDC UR5, c[0x0][0x10] ;  /* 0x0000040000057ab9 */ /* 0x000fe20000000800 */
[----:B0-----:R-:W0:Y:S01]  /*a0a0*/  LDC R3, c[0x0][0x14] ;  /* 0x00000500ff037b82 */ /* 0x001e220000000800 */
[----:B------:R-:W-:Y:S01]  /*a0b0*/  UIMAD.WIDE.U32 UR4, UR4, UR5, URZ ;  /* 0x00000005040472a5 */ /* 0x000fe2000f8e003f */
[----:B------:R-:W-:Y:S01]  /*a0c0*/  PRMT R0, RZ, 0x7610, R0 ;  /* 0x00007610ff007816 */ /* 0x000fe20000000000 */
[----:B------:R-:W-:Y:S02]  /*a0d0*/  IMAD.MOV.U32 R153, RZ, RZ, -0x1 ;  /* 0xffffffffff997424 */ /* 0x000fe400078e00ff */
[----:B------:R-:W-:Y:S02]  /*a0e0*/  IMAD.MOV.U32 R23, RZ, RZ, -0x1 ;  /* 0xffffffffff177424 */ /* 0x000fe400078e00ff */
[----:B0-----:R-:W-:-:S04]  /*a0f0*/  IMAD.WIDE.U32 R16, R3, UR4, R16 ;  /* 0x0000000403107c25 */ /* 0x001fc8000f8e0010 */
[----:B------:R-:W-:Y:S01]  /*a100*/  IMAD R3, R3, UR5, RZ ;  /* 0x0000000503037c24 */ /* 0x000fe2000f8e02ff */
[----:B------:R-:W-:Y:S02]  /*a110*/  ULDC.64 UR4, c[0x0][0x650] ;  /* 0x0001940000047ab9 */ /* 0x000fe40000000a00 */
[----:B------:R-:W-:Y:S01]  /*a120*/  ISETP.GE.U32.AND P0, PT, R16, UR4, PT ;  /* 0x0000000410007c0c */ /* 0x000fe2000bf06070 */
[----:B------:R-:W-:-:S05]  /*a130*/  IMAD.IADD R17, R17, 0x1, R3 ;  /* 0x0000000111117824 */ /* 0x000fca00078e0203 */
[----:B------:R-:W-:-:S13]  /*a140*/  ISETP.GE.U32.AND.EX P0, PT, R17, UR5, PT, P0 ;  /* 0x0000000511007c0c */ /* 0x000fda000bf06100 */
[----:B------:R-:W-:Y:S05]  /*a150*/  @P0 BRA `(.L_x_289) ;  /* 0x0000000400640947 */ /* 0x000fea0003800000 */
[----:B------:R-:W0:Y:S01]  /*a160*/  S2R R12, SR_CTAID.X ;  /* 0x00000000000c7919 */ /* 0x000e220000002500 */
[----:B------:R-:W0:Y:S01]  /*a170*/  LDC.64 R10, c[0x0][0x628] ;  /* 0x00018a00ff0a7b82 */ /* 0x000e220000000a00 */
[----:B------:R-:W-:Y:S01]  /*a180*/  ULDC UR4, c[0x0][0x150] ;  /* 0x0000540000047ab9 */ /* 0x000fe20000000800 */
[----:B-1234-:R-:W-:Y:S01]  /*a190*/  IMAD.MOV.U32 R8, RZ, RZ, R16 ;  /* 0x000000ffff087224 */ /* 0x01efe200078e0010 */
[----:B-----5:R-:W1:Y:S01]  /*a1a0*/  S2R R24, SR_CTAID.Y ;  /* 0x0000000000187919 */ /* 0x020e620000002600 */
[----:B------:R-:W-:-:S04]  /*a1b0*/  IMAD.MOV.U32 R9, RZ, RZ, R17 ;  /* 0x000000ffff097224 */ /* 0x000fc800078e0011 */
[----:B------:R-:W2:Y:S08]  /*a1c0*/  LDC R21, c[0x0][0x144] ;  /* 0x00005100ff157b82 */ /* 0x000eb00000000800 */
[----:B------:R-:W3:Y:S08]  /*a1d0*/  LDC R0, c[0x0][0x630] ;  /* 0x00018c00ff007b82 */ /* 0x000ef00000000800 */
[----:B------:R-:W4:Y:S01]  /*a1e0*/  LDC.64 R14, c[0x0][0x620] ;  /* 0x00018800ff0e7b82 */ /* 0x000f220000000a00 */
[----:B0-----:R-:W-:-:S04]  /*a1f0*/  ISETP.NE.U32.AND P0, PT, R10, RZ, PT ;  /* 0x000000ff0a00720c */ /* 0x001fc80003f05070 */
[----:B------:R-:W-:Y:S02]  /*a200*/  ISETP.NE.AND.EX P0, PT, R11, RZ, PT, P0 ;  /* 0x000000ff0b00720c */ /* 0x000fe40003f05300 */
[----:B------:R-:W-:-:S05]  /*a210*/  I2FP.F32.U32 R3, R12 ;  /* 0x0000000c00037245 */ /* 0x000fca0000201000 */
[----:B------:R-:W-:-:S04]  /*a220*/  FMUL R3, R3, UR4 ;  /* 0x0000000403037c20 */ /* 0x000fc80008400000 */
[----:B------:R0:W0:Y:S02]  /*a230*/  F2I.U32.TRUNC.NTZ R20, R3 ;  /* 0x0000000300147305 */ /* 0x000024000020f000 */
[----:B-123--:R-:W-:Y:S05]  /*a240*/  @!P0 BRA `(.L_x_290) ;  /* 0x0000000000288947 */ /* 0x00efea0003800000 */
[----:B0-----:R-:W0:Y:S02]  /*a250*/  LDC R3, c[0x0][0x634] ;  /* 0x00018d00ff037b82 */ /* 0x001e240000000800 */
        /* <DEDUP_REMOVED lines=9> */
.L_x_290:
[----:B------:R-:W1:Y:S01]  /*a2f0*/  LDC.64 R28, c[0x0][0x640] ;  /* 0x00019000ff1c7b82 */ /* 0x000e620000000a00 */
[-CC-:B------:R-:W-:Y:S01]  /*a300*/  SHF.R.U64 R23, R8, R0.reuse, R9.reuse ;  /* 0x0000000008177219 */ /* 0x180fe20000001209 */
[----:B0-----:R-:W-:Y:S01]  /*a310*/  IMAD.MOV R20, RZ, RZ, -R20 ;  /* 0x000000ffff147224 */ /* 0x001fe200078e0a14 */
[----:B------:R-:W-:Y:S01]  /*a320*/  SHF.R.U32.HI R0, RZ, R0, R9 ;  /* 0x00000000ff007219 */ /* 0x000fe20000011609 */
[----:B------:R-:W-:Y:S01]  /*a330*/  ULDC UR4, c[0x0][0x154] ;  /* 0x0000550000047ab9 */ /* 0x000fe20000000800 */
[----:B------:R-:W-:Y:S01]  /*a340*/  IADD3 R3, P0, RZ, -R23, RZ ;  /* 0x80000017ff037210 */ /* 0x000fe20007f1e0ff */
[----:B------:R-:W-:Y:S02]  /*a350*/  IMAD R21, R21, R20, R12 ;  /* 0x0000001415157224 */ /* 0x000fe400078e020c */
[----:B------:R-:W0:Y:S01]  /*a360*/  LDC R6, c[0x0][0x618] ;  /* 0x00018600ff067b82 */ /* 0x000e220000000800 */
[----:B------:R-:W-:Y:S02]  /*a370*/  IMAD.MOV.U32 R7, RZ, RZ, 0x1 ;  /* 0x00000001ff077424 */ /* 0x000fe400078e00ff */
[----:B------:R-:W-:-:S04]  /*a380*/  IMAD.X R5, RZ, RZ, ~R0, P0 ;  /* 0x000000ffff057224 */ /* 0x000fc800000e0e00 */
[-C--:B----4-:R-:W-:Y:S01]  /*a390*/  IMAD R0, R5, R14.reuse, RZ ;  /* 0x0000000e05007224 */ /* 0x090fe200078e02ff */
[----:B------:R-:W2:Y:S01]  /*a3a0*/  LDC R8, c[0x0][0x608] ;  /* 0x00018200ff087b82 */ /* 0x000ea20000000800 */
[----:B------:R-:W-:-:S04]  /*a3b0*/  IMAD.WIDE.U32 R4, R3, R14, R16 ;  /* 0x0000000e03047225 */ /* 0x000fc800078e0010 */
[----:B------:R-:W-:Y:S01]  /*a3c0*/  IMAD R3, R3, R15, R0 ;  /* 0x0000000f03037224 */ /* 0x000fe200078e0200 */
[----:B------:R-:W-:Y:S02]  /*a3d0*/  I2FP.F32.U32 R0, R24 ;  /* 0x0000001800007245 */ /* 0x000fe40000201000 */
[----:B------:R-:W3:Y:S01]  /*a3e0*/  LDC R26, c[0x0][0x658] ;  /* 0x00019600ff1a7b82 */ /* 0x000ee20000000800 */
[----:B------:R-:W-:Y:S01]  /*a3f0*/  IMAD.IADD R3, R5, 0x1, R3 ;  /* 0x0000000105037824 */ /* 0x000fe200078e0203 */
[----:B-1----:R-:W-:Y:S01]  /*a400*/  ISETP.NE.U32.AND P0, PT, R28, RZ, PT ;  /* 0x000000ff1c00720c */ /* 0x002fe20003f05070 */
[----:B------:R-:W-:Y:S01]  /*a410*/  FMUL R0, R0, UR4 ;  /* 0x0000000400007c20 */ /* 0x000fe20008400000 */
[----:B------:R-:W-:Y:S02]  /*a420*/  IMAD.MOV.U32 R5, RZ, RZ, -0x1 ;  /* 0xffffffffff057424 */ /* 0x000fe400078e00ff */
[----:B------:R-:W-:Y:S01]  /*a430*/  ISETP.NE.AND.EX P0, PT, R29, RZ, PT, P0 ;  /* 0x000000ff1d00720c */ /* 0x000fe20003f05300 */
[----:B------:R1:W4:Y:S01]  /*a440*/  F2I.U32.TRUNC.NTZ R13, R0 ;  /* 0x00000000000d7305 */ /* 0x000322000020f000 */
[----:B------:R-:W1:Y:S01]  /*a450*/  LDC R15, c[0x0][0x148] ;  /* 0x00005200ff0f7b82 */ /* 0x000e620000000800 */
[----:B0-----:R-:W-:-:S02]  /*a460*/  SHF.R.U64 R12, R4, R6, R3 ;  /* 0x00000006040c7219 */ /* 0x001fc40000001203 */
[----:B------:R-:W-:-:S05]  /*a470*/  SHF.R.U32.HI R3, RZ, R6, R3 ;  /* 0x00000006ff037219 */ /* 0x000fca0000011603 */
[----:B------:R-:W0:Y:S01]  /*a480*/  LDC R20, c[0x0][0x600] ;  /* 0x00018000ff147b82 */ /* 0x000e220000000800 */
[-CC-:B--2---:R-:W-:Y:S02]  /*a490*/  SHF.R.U64 R10, R12, R8.reuse, R3.reuse ;  /* 0x000000080c0a7219 */ /* 0x184fe40000001203 */
[----:B------:R-:W-:-:S05]  /*a4a0*/  SHF.R.U32.HI R3, RZ, R8, R3 ;  /* 0x00000008ff037219 */ /* 0x000fca0000011603 */
[----:B------:R-:W2:Y:S01]  /*a4b0*/  LDC R27, c[0x0][0x648] ;  /* 0x00019200ff1b7b82 */ /* 0x000ea20000000800 */
[-C--:B---3--:R-:W-:Y:S02]  /*a4c0*/  SHF.L.U32 R4, R5, R26.reuse, RZ ;  /* 0x0000001a05047219 */ /* 0x088fe400000006ff */
[--C-:B------:R-:W-:Y:S02]  /*a4d0*/  SHF.R.U64 R14, R10, R26, R3.reuse ;  /* 0x0000001a0a0e7219 */ /* 0x100fe40000001203 */
[----:B------:R-:W-:Y:S02]  /*a4e0*/  LOP3.LUT R25, RZ, R4, RZ, 0x33, !PT ;  /* 0x00000004ff197212 */ /* 0x000fe400078e33ff */
[-C--:B------:R-:W-:Y:S01]  /*a4f0*/  SHF.R.U32.HI R5, RZ, R26.reuse, R3 ;  /* 0x0000001aff057219 */ /* 0x080fe20000011603 */
[----:B------:R-:W3:Y:S01]  /*a500*/  LDC R30, c[0x0][0x638] ;  /* 0x00018e00ff1e7b82 */ /* 0x000ee20000000800 */
[----:B------:R-:W-:Y:S01]  /*a510*/  SHF.L.U32 R154, R7, R26, RZ ;  /* 0x0000001a079a7219 */ /* 0x000fe200000006ff */
[----:B------:R-:W-:-:S06]  /*a520*/  IMAD.MOV.U32 R4, RZ, RZ, R14 ;  /* 0x000000ffff047224 */ /* 0x000fcc00078e000e */
[----:B------:R-:W0:Y:S01]  /*a530*/  LDC R31, c[0x0][0x610] ;  /* 0x00018400ff1f7b82 */ /* 0x000e220000000800 */
[----:B----4-:R-:W-:Y:S05]  /*a540*/  @!P0 BRA `(.L_x_291) ;  /* 0x0000000000288947 */ /* 0x010fea0003800000 */
        /* <DEDUP_REMOVED lines=10> */
.L_x_291:
[----:B------:R-:W-:Y:S01]  /*a5f0*/  ISETP.NE.AND P0, PT, R2, 0x1, PT ;  /* 0x000000010200780c */ /* 0x000fe20003f05270 */
[----:B0-----:R-:W-:Y:S01]  /*a600*/  VIADD R7, R20, 0xffffffff ;  /* 0xffffffff14077836 */ /* 0x001fe20000000000 */
[----:B-12---:R-:W-:Y:S01]  /*a610*/  SHF.R.U64 R0, R4, R27, R5 ;  /* 0x0000001b04007219 */ /* 0x006fe20000001205 */
[----:B------:R-:W-:Y:S01]  /*a620*/  IMAD.MOV R13, RZ, RZ, -R13 ;  /* 0x000000ffff0d7224 */ /* 0x000fe200078e0a0d */
[----:B------:R-:W-:Y:S01]  /*a630*/  LOP3.LUT R5, R10, R25, RZ, 0xc0, !PT ;  /* 0x000000190a057212 */ /* 0x000fe200078ec0ff */
[----:B------:R-:W-:Y:S02]  /*a640*/  IMAD.MOV.U32 R4, RZ, RZ, 0x1 ;  /* 0x00000001ff047424 */ /* 0x000fe400078e00ff */
[----:B------:R-:W-:Y:S02]  /*a650*/  IMAD.MOV R3, RZ, RZ, -R0 ;  /* 0x000000ffff037224 */ /* 0x000fe400078e0a00 */
[----:B------:R-:W-:Y:S01]  /*a660*/  IMAD R154, R154, R0, R5 ;  /* 0x000000009a9a7224 */ /* 0x000fe200078e0205 */
[----:B------:R-:W-:Y:S01]  /*a670*/  LOP3.LUT R5, R12, R7, RZ, 0xc0, !PT ;  /* 0x000000070c057212 */ /* 0x000fe200078ec0ff */
[----:B---3--:R-:W-:-:S02]  /*a680*/  IMAD R0, R3, R30, R14 ;  /* 0x0000001e03007224 */ /* 0x008fc400078e020e */
[----:B------:R-:W-:Y:S02]  /*a690*/  @P0 IMAD R21, R15, R13, R24 ;  /* 0x0000000d0f150224 */ /* 0x000fe400078e0218 */
[----:B------:R-:W-:Y:S01]  /*a6a0*/  IMAD R3, R0, R20, R5 ;  /* 0x0000001400037224 */ /* 0x000fe200078e0205 */
[----:B------:R-:W-:Y:S01]  /*a6b0*/  PRMT R0, R4, 0x7610, R0 ;  /* 0x0000761004007816 */ /* 0x000fe20000000000 */
[----:B------:R-:W-:-:S05]  /*a6c0*/  IMAD R154, R154, R31, R21 ;  /* 0x0000001f9a9a7224 */ /* 0x000fca00078e0215 */
[----:B------:R-:W-:Y:S02]  /*a6d0*/  SEL R153, R3, R154, !P0 ;  /* 0x0000009a03997207 */ /* 0x000fe40004000000 */
[----:B------:R-:W-:-:S07]  /*a6e0*/  SEL R154, R154, R3, !P0 ;  /* 0x000000039a9a7207 */ /* 0x000fce0004000000 */
.L_x_289:
[----:B------:R-:W-:-:S13]  /*a6f0*/  LOP3.LUT P0, RZ, R0, 0xff, RZ, 0xc0, !PT ;  /* 0x000000ff00ff7812 */ /* 0x000fda000780c0ff */
[----:B------:R-:W-:Y:S05]  /*a700*/  @P0 BRA `(.L_x_292) ;  /* 0xffffff6800c40947 */ /* 0x000fea000383ffff */
[----:B------:R-:W-:Y:S05]  /*a710*/  EXIT ;  /* 0x000000000000794d */ /* 0x000fea0003800000 */
.L_x_7:
[----:B0-----:R-:W-:Y:S01]  /*a720*/  ULDC.64 UR4, c[0x0][0x650] ;  /* 0x0001940000047ab9 */ /* 0x001fe20000000a00 */
        /* <DEDUP_REMOVED lines=25> */
.L_x_294:
[----:B------:R-:W0:Y:S01]  /*a8c0*/  LDC.64 R28, c[0x0][0x640] ;  /* 0x00019000ff1c7b82 */ /* 0x000e220000000a00 */
[-CC-:B------:R-:W-:Y:S01]  /*a8d0*/  SHF.R.U64 R22, R12, R6.reuse, R13.reuse ;  /* 0x000000060c167219 */ /* 0x180fe2000000120d */
[----:B------:R-:W-:Y:S01]  /*a8e0*/  IMAD.MOV.U32 R30, RZ, RZ, 0x1 ;  /* 0x00000001ff1e7424 */ /* 0x000fe200078e00ff */
[----:B------:R-:W-:Y:S02]  /*a8f0*/  SHF.R.U32.HI R6, RZ, R6, R13 ;  /* 0x00000006ff067219 */ /* 0x000fe4000001160d */
        /* <DEDUP_REMOVED lines=8> */
[----:B------:R-:W-:Y:S01]  /*a980*/  IMAD.IADD R9, R9, 0x1, R11 ;  /* 0x0000000109097824 */ /* 0x000fe200078e020b */
[----:B0-----:R-:W-:-:S04]  /*a990*/  ISETP.NE.U32.AND P0, PT, R28, RZ, PT ;  /* 0x000000ff1c00720c */ /* 0x001fc80003f05070 */
[----:B------:R-:W-:Y:S02]  /*a9a0*/  ISETP.NE.AND.EX P0, PT, R29, RZ, PT, P0 ;  /* 0x000000ff1d00720c */ /* 0x000fe40003f05300 */
[----:B------:R-:W0:Y:S01]  /*a9b0*/  LDC R20, c[0x0][0x600] ;  /* 0x00018000ff147b82 */ /* 0x000e220000000800 */
[-CC-:B-1----:R-:W-:Y:S01]  /*a9c0*/  SHF.R.U64 R14, R8, R10.reuse, R9.reuse ;  /* 0x0000000a080e7219 */ /* 0x182fe20000001209 */
[----:B------:R-:W-:Y:S01]  /*a9d0*/  IMAD.MOV.U32 R8, RZ, RZ, -0x1 ;  /* 0xffffffffff087424 */ /* 0x000fe200078e00ff */
[----:B------:R-:W-:-:S05]  /*a9e0*/  SHF.R.U32.HI R9, RZ, R10, R9 ;  /* 0x0000000aff097219 */ /* 0x000fca0000011609 */
[----:B------:R-:W1:Y:S01]  /*a9f0*/  LDC R26, c[0x0][0x648] ;  /* 0x00019200ff1a7b82 */ /* 0x000e620000000800 */
[-CC-:B--2---:R-:W-:Y:S02]  /*aa00*/  SHF.R.U64 R21, R14, R12.reuse, R9.reuse ;  /* 0x0000000c0e157219 */ /* 0x184fe40000001209 */
[----:B------:R-:W-:-:S05]  /*aa10*/  SHF.R.U32.HI R6, RZ, R12, R9 ;  /* 0x0000000cff067219 */ /* 0x000fca0000011609 */
[----:B------:R-:W2:Y:S01]  /*aa20*/  LDC R27, c[0x0][0x638] ;  /* 0x00018e00ff1b7b82 */ /* 0x000ea20000000800 */
[-C--:B---3--:R-:W-:Y:S02]  /*aa30*/  SHF.L.U32 R8, R8, R25.reuse, RZ ;  /* 0x0000001908087219 */ /* 0x088fe400000006ff */
[-CC-:B------:R-:W-:Y:S02]  /*aa40*/  SHF.R.U64 R23, R21, R25.reuse, R6.reuse ;  /* 0x0000001915177219 */ /* 0x180fe40000001206 */
[----:B------:R-:W-:Y:S02]  /*aa50*/  LOP3.LUT R32, RZ, R8, RZ, 0x33, !PT ;  /* 0x00000008ff207212 */ /* 0x000fe400078e33ff */
[----:B------:R-:W-:Y:S01]  /*aa60*/  SHF.R.U32.HI R9, RZ, R25, R6 ;  /* 0x00000019ff097219 */ /* 0x000fe20000011606 */
[----:B------:R-:W3:Y:S01]  /*aa70*/  LDC R31, c[0x0][0x610] ;  /* 0x00018400ff1f7b82 */ /* 0x000ee20000000800 */
[----:B------:R-:W-:Y:S01]  /*aa80*/  IMAD.MOV.U32 R8, RZ, RZ, R23 ;  /* 0x000000ffff087224 */ /* 0x000fe200078e0017 */
[----:B------:R-:W-:Y:S06]  /*aa90*/  @!P0 BRA `(.L_x_295) ;  /* 0x0000000000288947 */ /* 0x000fec0003800000 */
        /* <DEDUP_REMOVED lines=10> */
.L_x_295:
[----:B------:R-:W-:Y:S02]  /*ab40*/  ISETP.NE.AND P0, PT, R2, 0x1, PT ;  /* 0x000000010200780c */ /* 0x000fe40003f05270 */
[----:B-1----:R-:W-:Y:S01]  /*ab50*/  SHF.R.U64 R6, R8, R26, R9 ;  /* 0x0000001a08067219 */ /* 0x002fe20000001209 */
[----:B0-----:R-:W-:Y:S01]  /*ab60*/  VIADD R9, R20, 0xffffffff ;  /* 0xffffffff14097836 */ /* 0x001fe20000000000 */
[----:B------:R-:W-:Y:S02]  /*ab70*/  SHF.L.U32 R30, R30, R25, RZ ;  /* 0x000000191e1e7219 */ /* 0x000fe400000006ff */
[----:B------:R-:W-:Y:S01]  /*ab80*/  LOP3.LUT R5, R21, R32, RZ, 0xc0, !PT ;  /* 0x0000002015057212 */ /* 0x000fe200078ec0ff */
[----:B------:R-:W-:-:S04]  /*ab90*/  IMAD.MOV R8, RZ, RZ, -R6 ;  /* 0x000000ffff087224 */ /* 0x000fc800078e0a06 */
[----:B------:R-:W-:Y:S01]  /*aba0*/  IMAD R6, R30, R6, R5 ;  /* 0x000000061e067224 */ /* 0x000fe200078e0205 */
[----:B------:R-:W-:Y:S01]  /*abb0*/  LOP3.LUT R5, R14, R9, RZ, 0xc0, !PT ;  /* 0x000000090e057212 */ /* 0x000fe200078ec0ff */
[----:B------:R-:W-:Y:S02]  /*abc0*/  @P0 IMAD R3, R7, R24, R4 ;  /* 0x0000001807030224 */ /* 0x000fe400078e0204 */
[----:B--2---:R-:W-:Y:S02]  /*abd0*/  IMAD R4, R8, R27, R23 ;  /* 0x0000001b08047224 */ /* 0x004fe400078e0217 */
[----:B---3--:R-:W-:Y:S02]  /*abe0*/  IMAD R3, R6, R31, R3 ;  /* 0x0000001f06037224 */ /* 0x008fe400078e0203 */
[----:B------:R-:W-:Y:S02]  /*abf0*/  IMAD R4, R4, R20, R5 ;  /* 0x0000001404047224 */ /* 0x000fe400078e0205 */
[----:B------:R-:W-:-:S02]  /*ac00*/  IMAD.MOV.U32 R8, RZ, RZ, 0x1 ;  /* 0x00000001ff087424 */ /* 0x000fc400078e00ff */
[----:B------:R-:W-:Y:S01]  /*ac10*/  IMAD.MOV.U32 R6, RZ, RZ, R22 ;  /* 0x000000ffff067224 */ /* 0x000fe200078e0016 */
[----:B------:R-:W-:Y:S02]  /*ac20*/  SEL R21, R4, R3, !P0 ;  /* 0x0000000304157207 */ /* 0x000fe40004000000 */
[----:B------:R-:W-:-:S07]  /*ac30*/  SEL R20, R3, R4, !P0 ;  /* 0x0000000403147207 */ /* 0x000fce0004000000 */
.L_x_293:
[----:B------:R-:W-:-:S08]  /*ac40*/  NOP ;  /* 0x0000000000007918 */ /* 0x000fd00000000000 */
[----:B------:R-:W0:-:S00]  /*ac50*/  USETMAXREG.DEALLOC.CTAPOOL 0x28 ;  /* 0x00000028000079c8 */ /* 0x000e0000080e0500 */
[----:B0-----:R-:W-:-:S13]  /*ac60*/  ISETP.NE.AND P0, PT, R0, RZ, PT ;  /* 0x000000ff0000720c */ /* 0x001fda0003f05270 */
[----:B------:R-:W-:Y:S05]  /*ac70*/  @P0 EXIT ;  /* 0x000000000000094d */ /* 0x000fea0003800000 */
[----:B------:R-:W-:Y:S01]  /*ac80*/  LOP3.LUT P0, RZ, R8, 0xff, RZ, 0xc0, !PT ;  /* 0x000000ff08ff7812 */ /* 0x000fe2000780c0ff */
[----:B------:R-:W-:Y:S02]  /*ac90*/  IMAD.MOV.U32 R0, RZ, RZ, 0x1 ;  /* 0x00000001ff007424 */ /* 0x000fe400078e00ff */
[----:B------:R-:W-:-:S10]  /*aca0*/  IMAD.MOV.U32 R3, RZ, RZ, RZ ;  /* 0x000000ffff037224 */ /* 0x000fd400078e00ff */
[----:B------:R-:W-:Y:S05]  /*acb0*/  @!P0 BRA `(.L_x_296) ;  /* 0x0000000c00748947 */ /* 0x000fea0003800000 */
[----:B------:R-:W0:Y:S01]  /*acc0*/  LDC R0, c[0x0][0x28c] ;  /* 0x0000a300ff007b82 */ /* 0x000e220000000800 */
[----:B------:R-:W1:Y:S01]  /*acd0*/  S2R R9, SR_CgaCtaId ;  /* 0x0000000000097919 */ /* 0x000e620000008800 */
[----:B------:R-:W-:Y:S01]  /*ace0*/  ULDC UR5, c[0x0][0x658] ;  /* 0x0001960000057ab9 */ /* 0x000fe20000000800 */
[----:B------:R-:W-:Y:S01]  /*acf0*/  UMOV UR7, 0xffffffff ;  /* 0xffffffff00077882 */ /* 0x000fe20000000000 */
[----:B------:R-:W-:Y:S01]  /*ad00*/  ULDC UR6, c[0x0][0xc] ;  /* 0x0000030000067ab9 */ /* 0x000fe20000000800 */
[----:B------:R-:W-:Y:S01]  /*ad10*/  USHF.L.U32 UR9, UR7, UR5, URZ ;  /* 0x0000000507097299 */ /* 0x000fe2000800063f */
[----:B------:R-:W-:Y:S01]  /*ad20*/  BSSY B0, `(.L_x_296) ;  /* 0x00000d6000007945 */ /* 0x000fe20003800000 */
[----:B------:R-:W-:Y:S01]  /*ad30*/  UMOV UR8, 0x1 ;  /* 0x0000000100087882 */ /* 0x000fe20000000000 */
[----:B------:R-:W-:Y:S01]  /*ad40*/  ULDC UR7, c[0x0][0x10] ;  /* 0x0000040000077ab9 */ /* 0x000fe20000000800 */
[----:B------:R-:W-:Y:S01]  /*ad50*/  USHF.L.U32 UR5, UR8, UR5, URZ ;  /* 0x0000000508057299 */ /* 0x000fe2000800063f */
[----:B------:R-:W-:Y:S01]  /*ad60*/  IMAD.MOV.U32 R11, RZ, RZ, 0x1 ;  /* 0x00000001ff0b7424 */ /* 0x000fe200078e00ff */
[----:B------:R-:W-:Y:S01]  /*ad70*/  UIMAD.WIDE.U32 UR6, UR6, UR7, URZ ;  /* 0x00000007060672a5 */ /* 0x000fe2000f8e003f */
[----:B------:R-:W-:Y:S01]  /*ad80*/  LOP3.LUT R8, R19, 0x2, RZ, 0xfc, !PT ;  /* 0x0000000213087812 */ /* 0x000fe200078efcff */
[----:B------:R-:W-:Y:S01]  /*ad90*/  ULDC UR8, c[0x0][0x14] ;  /* 0x0000050000087ab9 */ /* 0x000fe20000000800 */
[----:B------:R-:W-:Y:S01]  /*ada0*/  ULDC UR4, c[0x0][0x600] ;  /* 0x0001800000047ab9 */ /* 0x000fe20000000800 */
[----:B------:R-:W-:-:S02]  /*adb0*/  UIMAD.WIDE.U32 UR30, UR6, UR8, URZ ;  /* 0x00000008061e72a5 */ /* 0x000fc4000f8e003f */
[----:B------:R-:W-:Y:S02]  /*adc0*/  UIMAD UR7, UR7, UR8, URZ ;  /* 0x00000008070772a4 */ /* 0x000fe4000f8e023f */
[----:B------:R-:W-:Y:S02]  /*add0*/  UIADD3 UR4, UR4, -0x1, URZ ;  /* 0xffffffff04047890 */ /* 0x000fe4000fffe03f */
[----:B------:R-:W-:Y:S02]  /*ade0*/  ULOP3.LUT UR6, URZ, UR9, URZ, 0x33, !UPT ;  /* 0x000000093f067292 */ /* 0x000fe4000f8e333f */
[----:B------:R-:W-:Y:S01]  /*adf0*/  UIADD3 UR7, UR31, UR7, URZ ;  /* 0x000000071f077290 */ /* 0x000fe2000fffe03f */
[----:B0-----:R-:W-:Y:S01]  /*ae00*/  VIADD R0, R0, 0x7f ;  /* 0x0000007f00007836 */ /* 0x001fe20000000000 */
[----:B------:R-:W-:-:S04]  /*ae10*/  ULDC.64 UR38, c[0x0][0x198] ;  /* 0x0000660000267ab9 */ /* 0x000fc80000000a00 */
[----:B------:R-:W-:-:S04]  /*ae20*/  SHF.R.S32.HI R3, RZ, 0x1f, R0 ;  /* 0x0000001fff037819 */ /* 0x000fc80000011400 */
[----:B------:R-:W-:Y:S01]  /*ae30*/  LEA.HI R10, R3, R0, RZ, 0x7 ;  /* 0x00000000030a7211 */ /* 0x000fe200078f38ff */
[C---:B-1----:R-:W-:Y:S02]  /*ae40*/  IMAD.SHL.U32 R12, R9.reuse, 0x80, RZ ;  /* 0x00000080090c7824 */ /* 0x042fe400078e00ff */
[----:B------:R-:W-:Y:S01]  /*ae50*/  IMAD.MOV.U32 R0, RZ, RZ, 0x1 ;  /* 0x00000001ff007424 */ /* 0x000fe200078e00ff */
[----:B------:R-:W-:Y:S01]  /*ae60*/  SHF.R.S32.HI R10, RZ, 0x7, R10 ;  /* 0x00000007ff0a7819 */ /* 0x000fe2000001140a */
[----:B------:R-:W-:Y:S01]  /*ae70*/  IMAD.MOV.U32 R3, RZ, RZ, RZ ;  /* 0x000000ffff037224 */ /* 0x000fe200078e00ff */
[----:B------:R-:W-:Y:S01]  /*ae80*/  LOP3.LUT R12, R12, 0x80, RZ, 0xc0, !PT ;  /* 0x000000800c0c7812 */ /* 0x000fe200078ec0ff */
[----:B------:R-:W-:Y:S02]  /*ae90*/  IMAD.SHL.U32 R9, R9, 0x2000, RZ ;  /* 0x0000200009097824 */ /* 0x000fe400078e00ff */
[----:B------:R-:W-:-:S07]  /*aea0*/  VIADD R13, R10, 0x1 ;  /* 0x000000010a0d7836 */ /* 0x000fce0000000000 */
.L_x_307:
[----:B------:R-:W-:-:S03]  /*aeb0*/  UMOV UR8, 0xffffffff ;  /* 0xffffffff00087882 */ /* 0x000fc60000000000 */
[----:B------:R-:W-:Y:S05]  /*aec0*/  BRA.DIV UR8, `(.L_x_297) ;  /* 0x0000000e08fc7947 */ /* 0x000fea000b800000 */
[----:B------:R-:W-:-:S13]  /*aed0*/  ELECT P6, URZ, PT ;  /* 0x00000000003f782f */ /* 0x000fda00038c0000 */
.L_x_319:
[----:B------:R-:W0:Y:S01]  /*aee0*/  LDC R4, c[0x0][0x28c] ;  /* 0x0000a300ff047b82 */ /* 0x000e220000000800 */
[----:B------:R-:W-:Y:S01]  /*aef0*/  BSSY B1, `(.L_x_298) ;  /* 0x0000045000017945 */ /* 0x000fe20003800000 */
[----:B0-----:R-:W-:-:S13]  /*af00*/  ISETP.LT.OR P6, PT, R4, 0x1, !P6 ;  /* 0x000000010400780c */ /* 0x001fda00077c1670 */
[----:B------:R-:W-:Y:S05]  /*af10*/  @P6 BRA `(.L_x_299) ;  /* 0x0000000400086947 */ /* 0x000fea0003800000 */
[----:B------:R-:W-:Y:S02]  /*af20*/  IMAD.SHL.U32 R20, R20, 0x80, RZ ;  /* 0x0000008014147824 */ /* 0x000fe400078e00ff */
[----:B------:R-:W-:Y:S02]  /*af30*/  IMAD R21, R21, 0x100, R12 ;  /* 0x0000010015157824 */ /* 0x000fe400078e020c */
[----:B------:R-:W-:Y:S02]  /*af40*/  IMAD.MOV.U32 R22, RZ, RZ, RZ ;  /* 0x000000ffff167224 */ /* 0x000fe400078e00ff */
[----:B------:R-:W-:Y:S02]  /*af50*/  IMAD.MOV.U32 R4, RZ, RZ, R13 ;  /* 0x000000ffff047224 */ /* 0x000fe400078e000d */
[----:B------:R-:W-:Y:S02]  /*af60*/  IMAD.MOV.U32 R5, RZ, RZ, R0 ;  /* 0x000000ffff057224 */ /* 0x000fe400078e0000 */
[----:B------:R-:W-:-:S07]  /*af70*/  IMAD.MOV.U32 R7, RZ, RZ, R3 ;  /* 0x000000ffff077224 */ /* 0x000fce00078e0003 */
.L_x_302:
[----:B------:R-:W0:Y:S01]  /*af80*/  S2R R15, SR_CgaCtaId ;  /* 0x00000000000f7919 */ /* 0x000e220000008800 */
[----:B------:R-:W-:Y:S02]  /*af90*/  MOV R14, 0x400 ;  /* 0x00000400000e7802 */ /* 0x000fe40000000f00 */
[----:B------:R-:W-:Y:S02]  /*afa0*/  LOP3.LUT P1, RZ, R18, 0x7f, RZ, 0xc0, !PT ;  /* 0x0000007f12ff7812 */ /* 0x000fe4000782c0ff */
[----:B0-----:R-:W-:Y:S02]  /*afb0*/  LEA R25, R15, R14, 0x18 ;  /* 0x0000000e0f197211 */ /* 0x001fe400078ec0ff */
[----:B------:R-:W-:-:S09]  /*afc0*/  SHF.L.U32 R14, R5, 0x1f, RZ ;  /* 0x0000001f050e7819 */ /* 0x000fd200000006ff */
[----:B------:R-:W0:Y:S01]  /*afd0*/  @!P1 LDC R15, c[0x0][0x500] ;  /* 0x00014000ff0f9b82 */ /* 0x000e220000000800 */
[----:B------:R-:W-:-:S04]  /*afe0*/  IMAD R23, R7, 0x8, R25 ;  /* 0x0000000807177824 */ /* 0x000fc800078e0219 */
[----:B------:R-:W1:Y:S02]  /*aff0*/  SYNCS.PHASECHK.TRANS64.TRYWAIT P0, [R23+URZ+0x28], R14 ;  /* 0x0000280e170075a7 */ /* 0x000e64000800017f */
[----:B-1----:R-:W-:Y:S05]  /*b000*/  @!P0 BRA `(.L_x_300) ;  /* 0x0000000c00cc8947 */ /* 0x002fea0003800000 */
.L_x_320:
[----:B-1----:R-:W-:Y:S01]  /*b010*/  PRMT R14, R8, 0x9910, RZ ;  /* 0x00009910080e7816 */ /* 0x002fe200000000ff */
[----:B0-----:R0:W-:Y:S03]  /*b020*/  @!P1 SYNCS.ARRIVE.TRANS64 RZ, [R23+URZ], R15 ;  /* 0x0000000f17ff99a7 */ /* 0x0011e6000800003f */
[----:B------:R-:W-:-:S13]  /*b030*/  ISETP.NE.AND P0, PT, R14, 0x2, PT ;  /* 0x000000020e00780c */ /* 0x000fda0003f05270 */
[----:B0-----:R-:W-:Y:S05]  /*b040*/  @P0 BRA `(.L_x_301) ;  /* 0x0000000000040947 */ /* 0x001fea0003800000 */
[----:B------:R-:W-:Y:S01]  /*b050*/  BPT.TRAP 0x1 ;  /* 0x000000040000795c */ /* 0x000fe20000300000 */
.L_x_301:
[----:B------:R-:W-:Y:S01]  /*b060*/  IMAD.SHL.U32 R14, R7, 0x8000, RZ ;  /* 0x00008000070e7824 */ /* 0x000fe200078e00ff */
[----:B------:R-:W-:Y:S01]  /*b070*/  R2UR UR34, R22 ;  /* 0x00000000162272ca */ /* 0x000fe200000e0000 */
[----:B------:R-:W-:Y:S01]  /*b080*/  VIADD R4, R4, 0xffffffff ;  /* 0xffffffff04047836 */ /* 0x000fe20000000000 */
[----:B------:R-:W-:Y:S01]  /*b090*/  R2UR UR33, R23 ;  /* 0x00000000172172ca */ /* 0x000fe200000e0000 */
[----:B------:R-:W-:Y:S01]  /*b0a0*/  IMAD.IADD R15, R25, 0x1, R14 ;  /* 0x00000001190f7824 */ /* 0x000fe200078e020e */
[----:B------:R-:W-:Y:S01]  /*b0b0*/  LOP3.LUT R14, R14, 0x2000, R9, 0xf8, !PT ;  /* 0x000020000e0e7812 */ /* 0x000fe200078ef809 */
[----:B------:R-:W-:Y:S01]  /*b0c0*/  UIADD3 UR14, UP0, UR38, 0xf0, URZ ;  /* 0x000000f0260e7890 */ /* 0x000fe2000ff1e03f */
[----:B------:R-:W-:Y:S01]  /*b0d0*/  R2UR UR36, R6 ;  /* 0x00000000062472ca */ /* 0x000fe200000e0000 */
[----:B------:R-:W-:Y:S01]  /*b0e0*/  UIADD3 UR40, UP1, UR38, 0x1f0, URZ ;  /* 0x000001f026287890 */ /* 0x000fe2000ff3e03f */
[----:B------:R-:W-:Y:S01]  /*b0f0*/  R2UR UR24, R15 ;  /* 0x000000000f1872ca */ /* 0x000fe200000e0000 */
[----:B------:R-:W-:Y:S01]  /*b100*/  IMAD R14, R14, 0x2, R25 ;  /* 0x000000020e0e7824 */ /* 0x000fe200078e0219 */
[----:B------:R-:W-:Y:S01]  /*b110*/  R2UR UR35, R20 ;  /* 0x00000000142372ca */ /* 0x000fe200000e0000 */
[----:B------:R-:W-:Y:S01]  /*b120*/  UIADD3.X UR15, URZ, UR39, URZ, UP0, !UPT ;  /* 0x000000273f0f7290 */ /* 0x000fe200087fe43f */
[----:B------:R-:W-:Y:S01]  /*b130*/  R2UR UR19, R21 ;  /* 0x00000000151372ca */ /* 0x000fe200000e0000 */
[----:B------:R-:W-:Y:S01]  /*b140*/  UIADD3 UR26, UR34, 0x40, URZ ;  /* 0x00000040221a7890 */ /* 0x000fe2000fffe03f */
[----:B------:R-:W-:Y:S01]  /*b150*/  R2UR UR8, R14 ;  /* 0x000000000e0872ca */ /* 0x000fe200000e0000 */
[----:B------:R-:W-:Y:S01]  /*b160*/  UIADD3.X UR41, URZ, UR39, URZ, UP1, !UPT ;  /* 0x000000273f297290 */ /* 0x000fe20008ffe43f */
[----:B------:R-:W-:Y:S01]  /*b170*/  ISETP.GT.AND P1, PT, R4, 0x1, PT ;  /* 0x000000010400780c */ /* 0x000fe20003f24270 */
[----:B------:R-:W-:Y:S01]  /*b180*/  VIADD R7, R7, 0x1 ;  /* 0x0000000107077836 */ /* 0x000fe20000000000 */
[----:B------:R-:W-:Y:S01]  /*b190*/  UMOV UR22, 0x0 ;  /* 0x0000000000167882 */ /* 0x000fe20000000000 */
[----:B------:R-:W-:Y:S01]  /*b1a0*/  UMOV UR23, 0x10000000 ;  /* 0x1000000000177882 */ /* 0x000fe20000000000 */
[----:B------:R-:W-:Y:S01]  /*b1b0*/  UMOV UR25, UR33 ;  /* 0x0000002100197c82 */ /* 0x000fe20008000000 */
[----:B------:R-:W-:Y:S01]  /*b1c0*/  UIADD3 UR32, UR24, 0x100, URZ ;  /* 0x0000010018207890 */ /* 0x000fe2000fffe03f */
[----:B------:R-:W-:Y:S01]  /*b1d0*/  ISETP.NE.AND P0, PT, R7, 0x5, PT ;  /* 0x000000050700780c */ /* 0x000fe20003f05270 */
[----:B------:R-:W-:Y:S01]  /*b1e0*/  UIADD3 UR24, UR24, 0x4100, URZ ;  /* 0x0000410018187890 */ /* 0x000fe2000fffe03f */
[----:B------:R-:W-:Y:S01]  /*b1f0*/  VIADD R22, R22, 0x80 ;  /* 0x0000008016167836 */ /* 0x000fe20000000000 */
[----:B------:R-:W-:Y:S01]  /*b200*/  UMOV UR28, UR36 ;  /* 0x00000024001c7c82 */ /* 0x000fe20008000000 */
[----:B------:R-:W-:Y:S01]  /*b210*/  UMOV UR27, UR35 ;  /* 0x00000023001b7c82 */ /* 0x000fe20008000000 */
[----:B------:R-:W-:Y:S01]  /*b220*/  UIADD3 UR16, UR8, 0x28100, URZ ;  /* 0x0002810008107890 */ /* 0x000fe2000fffe03f */
[----:B------:R-:W-:Y:S01]  /*b230*/  SEL R14, RZ, 0x1, P0 ;  /* 0x00000001ff0e7807 */ /* 0x000fe20000000000 */
[----:B------:R-:W-:Y:S01]  /*b240*/  UIADD3 UR8, UR8, 0x30100, URZ ;  /* 0x0003010008087890 */ /* 0x000fe2000fffe03f */
[----:B------:R0:W-:Y:S01]  /*b250*/  UTMALDG.3D [UR32], [UR14], desc[UR22] ;  /* 0x000016200e0075b4 */ /* 0x0001e20008011000 */
[----:B------:R-:W-:Y:S01]  /*b260*/  UMOV UR13, 0x30000 ;  /* 0x00030000000d7882 */ /* 0x000fe20000000000 */
[----:B------:R-:W-:Y:S01]  /*b270*/  UMOV UR17, UR33 ;  /* 0x0000002100117c82 */ /* 0x000fe20008000000 */
[----:B------:R-:W-:Y:S01]  /*b280*/  UMOV UR18, UR34 ;  /* 0x0000002200127c82 */ /* 0x000fe20008000000 */
[----:B------:R-:W-:Y:S01]  /*b290*/  UMOV UR20, UR36 ;  /* 0x0000002400147c82 */ /* 0x000fe20008000000 */
[----:B------:R-:W-:Y:S01]  /*b2a0*/  UMOV UR9, UR33 ;  /* 0x0000002100097c82 */ /* 0x000fe20008000000 */
[----:B------:R-:W-:Y:S01]  /*b2b0*/  UMOV UR11, UR19 ;  /* 0x00000013000b7c82 */ /* 0x000fe20008000000 */
[----:B------:R-:W-:Y:S01]  /*b2c0*/  UMOV UR12, UR36 ;  /* 0x00000024000c7c82 */ /* 0x000fe20008000000 */
[----:B------:R0:W-:Y:S01]  /*b2d0*/  UTMALDG.3D [UR24], [UR14], desc[UR22] ;  /* 0x000016180e0075b4 */ /* 0x0001e20008011000 */
[----:B------:R-:W-:Y:S01]  /*b2e0*/  UMOV UR10, UR26 ;  /* 0x0000001a000a7c82 */ /* 0x000fe20008000000 */
[----:B------:R-:W-:-:S02]  /*b2f0*/  LOP3.LUT R5, R5, R14, RZ, 0x3c, !PT ;  /* 0x0000000e05057212 */ /* 0x000fc400078e3cff */
[----:B------:R-:W-:Y:S01]  /*b300*/  SEL R7, R7, RZ, P0 ;  /* 0x000000ff07077207 */ /* 0x000fe20000000000 */
[----:B------:R0:W-:Y:S01]  /*b310*/  UTMALDG.3D.MULTICAST [UR16], [UR40], UR13, desc[UR22] ;  /* 0x00001610280073b4 */ /* 0x0001e2000801180d */
[----:B------:R0:W-:Y:S02]  /*b320*/  UTMALDG.3D.MULTICAST [UR8], [UR40], UR13, desc[UR22] ;  /* 0x00001608280073b4 */ /* 0x0001e4000801180d */
[----:B0-----:R-:W-:Y:S05]  /*b330*/  @P1 BRA `(.L_x_302) ;  /* 0xfffffffc00101947 */ /* 0x001fea000383ffff */
.L_x_299:
[----:B------:R-:W-:Y:S05]  /*b340*/  BSYNC B1 ;  /* 0x0000000000017941 */ /* 0x000fea0003800000 */
.L_x_298:
[----:B------:R-:W-:Y:S01]  /*b350*/  LOP3.LUT P1, RZ, R11, 0xff, RZ, 0xc0, !PT ;  /* 0x000000ff0bff7812 */ /* 0x000fe2000782c0ff */
[C---:B------:R-:W-:Y:S01]  /*b360*/  IMAD.IADD R6, R10.reuse, 0x1, R3 ;  /* 0x000000010a067824 */ /* 0x040fe200078e0203 */
[----:B------:R-:W-:Y:S01]  /*b370*/  ULDC.64 UR8, c[0x0][0x650] ;  /* 0x0001940000087ab9 */ /* 0x000fe20000000a00 */
[----:B------:R-:W-:Y:S01]  /*b380*/  ISETP.GE.U32.AND P2, PT, R10, 0x5, PT ;  /* 0x000000050a00780c */ /* 0x000fe20003f46070 */
[----:B------:R-:W-:Y:S01]  /*b390*/  BSSY B1, `(.L_x_303) ;  /* 0x000006c000017945 */ /* 0x000fe20003800000 */
[----:B------:R-:W-:Y:S01]  /*b3a0*/  IMAD.MOV.U32 R20, RZ, RZ, -0x1 ;  /* 0xffffffffff147424 */ /* 0x000fe200078e00ff */
[----:B------:R-:W-:Y:S01]  /*b3b0*/  ISETP.GT.U32.AND P0, PT, R6, 0x4, PT ;  /* 0x000000040600780c */ /* 0x000fe20003f04070 */
[----:B------:R-:W-:Y:S01]  /*b3c0*/  IMAD.MOV.U32 R21, RZ, RZ, -0x1 ;  /* 0xffffffffff157424 */ /* 0x000fe200078e00ff */
[----:B------:R-:W-:Y:S02]  /*b3d0*/  PRMT R11, RZ, 0x7610, R11 ;  /* 0x00007610ff0b7816 */ /* 0x000fe4000000000b */
[----:B------:R-:W-:-:S03]  /*b3e0*/  ISETP.LT.U32.AND P0, PT, R10, 0x5, P0 ;  /* 0x000000050a00780c */ /* 0x000fc60000701070 */
[----:B------:R-:W0:Y:S01]  /*b3f0*/  @P1 S2R R5, SR_CgaCtaId ;  /* 0x0000000000051919 */ /* 0x000e220000008800 */
[----:B------:R-:W-:-:S04]  /*b400*/  @P1 MOV R4, 0x400 ;  /* 0x0000040000041802 */ /* 0x000fc80000000f00 */
[----:B0-----:R-:W-:Y:S01]  /*b410*/  @P1 LEA R3, R5, R4, 0x18 ;  /* 0x0000000405031211 */ /* 0x001fe200078ec0ff */
[----:B------:R-:W-:-:S03]  /*b420*/  IMAD.WIDE.U32 R4, R6, -0x33333333, RZ ;  /* 0xcccccccd06047825 */ /* 0x000fc600078e00ff */
[----:B------:R0:W-:Y:S01]  /*b430*/  @P1 SYNCS.ARRIVE.TRANS64.A1T0 RZ, [R3+URZ+0x68], RZ ;  /* 0x000068ff03ff19a7 */ /* 0x0001e2000810003f */
[----:B------:R-:W-:Y:S02]  /*b440*/  IADD3 R16, P1, R16, UR30, RZ ;  /* 0x0000001e10107c10 */ /* 0x000fe4000ff3e0ff */
[----:B------:R-:W-:Y:S02]  /*b450*/  SHF.R.U32.HI R5, RZ, 0x2, R5 ;  /* 0x00000002ff057819 */ /* 0x000fe40000011605 */
[----:B------:R-:W-:Y:S02]  /*b460*/  IADD3.X R17, R17, UR7, RZ, P1, !PT ;  /* 0x0000000711117c10 */ /* 0x000fe40008ffe4ff */
[----:B------:R-:W-:Y:S02]  /*b470*/  PRMT R4, RZ, 0x7610, R4 ;  /* 0x00007610ff047816 */ /* 0x000fe40000000004 */
[----:B0-----:R-:W-:Y:S02]  /*b480*/  SEL R3, RZ, 0x1, !P0 ;  /* 0x00000001ff037807 */ /* 0x001fe40004000000 */
[----:B------:R-:W-:-:S02]  /*b490*/  ISETP.GE.U32.AND P0, PT, R16, UR8, PT ;  /* 0x0000000810007c0c */ /* 0x000fc4000bf06070 */
[----:B------:R-:W-:Y:S01]  /*b4a0*/  LOP3.LUT R0, R0, R3, RZ, 0x3c, !PT ;  /* 0x0000000300007212 */ /* 0x000fe200078e3cff */
[----:B------:R-:W-:Y:S01]  /*b4b0*/  IMAD R3, R5, -0x5, R6 ;  /* 0xfffffffb05037824 */ /* 0x000fe200078e0206 */
[----:B------:R-:W-:Y:S01]  /*b4c0*/  ISETP.GE.U32.AND.EX P0, PT, R17, UR9, PT, P0 ;  /* 0x0000000911007c0c */ /* 0x000fe2000bf06100 */
[----:B------:R-:W-:Y:S01]  /*b4d0*/  IMAD.MOV.U32 R6, RZ, RZ, -0x1 ;  /* 0xffffffffff067424 */ /* 0x000fe200078e00ff */
[----:B------:R-:W-:-:S11]  /*b4e0*/  @P2 LOP3.LUT R0, R0, 0x1, R5, 0x78, !PT ;  /* 0x0000000100002812 */ /* 0x000fd600078e7805 */
[----:B------:R-:W-:Y:S05]  /*b4f0*/  @P0 BRA `(.L_x_304) ;  /* 0x0000000400540947 */ /* 0x000fea0003800000 */
[----:B------:R-:W0:Y:S01]  /*b500*/  S2R R15, SR_CTAID.X ;  /* 0x00000000000f7919 */ /* 0x000e220000002500 */
[----:B------:R-:W-:Y:S01]  /*b510*/  ULDC.64 UR8, c[0x0][0x628] ;  /* 0x00018a0000087ab9 */ /* 0x000fe20000000a00 */
[----:B------:R-:W-:Y:S01]  /*b520*/  ULDC UR11, c[0x0][0x630] ;  /* 0x00018c00000b7ab9 */ /* 0x000fe20000000800 */
[----:B------:R-:W-:Y:S01]  /*b530*/  ISETP.NE.U32.AND P0, PT, RZ, UR8, PT ;  /* 0x00000008ff007c0c */ /* 0x000fe2000bf05070 */
[----:B------:R-:W1:Y:S01]  /*b540*/  S2R R20, SR_CTAID.Y ;  /* 0x0000000000147919 */ /* 0x000e620000002600 */
[----:B------:R-:W-:Y:S01]  /*b550*/  ULDC UR12, c[0x0][0x150] ;  /* 0x00005400000c7ab9 */ /* 0x000fe20000000800 */
[----:B------:R-:W-:Y:S01]  /*b560*/  IMAD.MOV.U32 R4, RZ, RZ, R16 ;  /* 0x000000ffff047224 */ /* 0x000fe200078e0010 */
[----:B------:R-:W-:Y:S01]  /*b570*/  ISETP.NE.AND.EX P0, PT, RZ, UR9, PT, P0 ;  /* 0x00000009ff007c0c */ /* 0x000fe2000bf05300 */
[----:B------:R-:W-:Y:S01]  /*b580*/  IMAD.MOV.U32 R5, RZ, RZ, R17 ;  /* 0x000000ffff057224 */ /* 0x000fe200078e0011 */
[----:B0-----:R-:W-:-:S11]  /*b590*/  I2FP.F32.U32 R22, R15 ;  /* 0x0000000f00167245 */ /* 0x001fd60000201000 */
[----:B------:R-:W-:Y:S05]  /*b5a0*/  @!P0 BRA `(.L_x_305) ;  /* 0x0000000000288947 */ /* 0x000fea0003800000 */
[----:B------:R-:W-:Y:S02]  /*b5b0*/  ULDC UR10, c[0x0][0x634] ;  /* 0x00018d00000a7ab9 */ /* 0x000fe40000000800 */
[----:B------:R-:W-:-:S05]  /*b5c0*/  IADD3 R5, P0, R16, UR10, RZ ;  /* 0x0000000a10057c10 */ /* 0x000fca000ff1e0ff */
[----:B------:R-:W-:-:S04]  /*b5d0*/  IMAD.X R21, RZ, RZ, R17, P0 ;  /* 0x000000ffff157224 */ /* 0x000fc800000e0611 */
[----:B------:R-:W-:-:S04]  /*b5e0*/  IMAD.WIDE.U32 R6, R21, UR8, RZ ;  /* 0x0000000815067c25 */ /* 0x000fc8000f8e00ff */
[----:B------:R-:W-:-:S04]  /*b5f0*/  IMAD.WIDE.U32 R6, P0, R5, UR9, R6 ;  /* 0x0000000905067c25 */ /* 0x000fc8000f800006 */
[----:B------:R-:W-:-:S04]  /*b600*/  IMAD.WIDE.U32 R4, R5, UR8, RZ ;  /* 0x0000000805047c25 */ /* 0x000fc8000f8e00ff */
[----:B------:R-:W-:Y:S01]  /*b610*/  IMAD.MOV.U32 R4, RZ, RZ, R7 ;  /* 0x000000ffff047224 */ /* 0x000fe200078e0007 */
[----:B------:R-:W-:Y:S01]  /*b620*/  IADD3 RZ, P1, R5, R6, RZ ;  /* 0x0000000605ff7210 */ /* 0x000fe20007f3e0ff */
[----:B------:R-:W-:-:S04]  /*b630*/  IMAD.X R5, RZ, RZ, RZ, P0 ;  /* 0x000000ffff057224 */ /* 0x000fc800000e06ff */
[----:B------:R-:W-:-:S08]  /*b640*/  IMAD.WIDE.U32.X R4, R21, UR9, R4, P1 ;  /* 0x0000000915047c25 */ /* 0x000fd000088e0404 */
.L_x_305:
[--C-:B------:R-:W-:Y:S01]  /*b650*/  SHF.R.U64 R14, R4, UR11, R5.reuse ;  /* 0x0000000b040e7c19 */ /* 0x100fe20008001205 */
[----:B------:R-:W-:Y:S01]  /*b660*/  FMUL R22, R22, UR12 ;  /* 0x0000000c16167c20 */ /* 0x000fe20008400000 */
[----:B------:R-:W-:Y:S01]  /*b670*/  SHF.R.U32.HI R4, RZ, UR11, R5 ;  /* 0x0000000bff047c19 */ /* 0x000fe20008011605 */
[----:B------:R-:W0:Y:S01]  /*b680*/  LDC R6, c[0x0][0x144] ;  /* 0x00005100ff067b82 */ /* 0x000e220000000800 */
[----:B------:R-:W-:Y:S01]  /*b690*/  IADD3 R5, P0, RZ, -R14, RZ ;  /* 0x8000000eff057210 */ /* 0x000fe20007f1e0ff */
[----:B------:R-:W-:Y:S01]  /*b6a0*/  ULDC UR10, c[0x0][0x154] ;  /* 0x00005500000a7ab9 */ /* 0x000fe20000000800 */
[----:B-1----:R-:W-:Y:S01]  /*b6b0*/  I2FP.F32.U32 R7, R20 ;  /* 0x0000001400077245 */ /* 0x002fe20000201000 */
[----:B------:R-:W1:Y:S01]  /*b6c0*/  F2I.U32.TRUNC.NTZ R22, R22 ;  /* 0x0000001600167305 */ /* 0x000e62000020f000 */
[----:B------:R-:W-:Y:S01]  /*b6d0*/  ULDC.64 UR8, c[0x0][0x620] ;  /* 0x0001880000087ab9 */ /* 0x000fe20000000a00 */
[----:B------:R-:W-:Y:S01]  /*b6e0*/  IMAD.X R4, RZ, RZ, ~R4, P0 ;  /* 0x000000ffff047224 */ /* 0x000fe200000e0e04 */
[----:B------:R-:W-:Y:S01]  /*b6f0*/  ISETP.NE.AND P2, PT, R2, 0x1, PT ;  /* 0x000000010200780c */ /* 0x000fe20003f45270 */
[----:B------:R-:W-:Y:S01]  /*b700*/  FMUL R23, R7, UR10 ;  /* 0x0000000a07177c20 */ /* 0x000fe20008400000 */
[----:B------:R-:W2:Y:S01]  /*b710*/  LDC R25, c[0x0][0x148] ;  /* 0x00005200ff197b82 */ /* 0x000ea20000000800 */
[----:B------:R-:W-:Y:S01]  /*b720*/  IMAD R4, R4, UR8, RZ ;  /* 0x0000000804047c24 */ /* 0x000fe2000f8e02ff */
[----:B------:R-:W-:-:S02]  /*b730*/  ULDC.64 UR10, c[0x0][0x640] ;  /* 0x00019000000a7ab9 */ /* 0x000fc40000000a00 */
[----:B------:R-:W-:Y:S01]  /*b740*/  ISETP.NE.U32.AND P0, PT, RZ, UR10, PT ;  /* 0x0000000aff007c0c */ /* 0x000fe2000bf05070 */
[----:B------:R-:W3:Y:S01]  /*b750*/  F2I.U32.TRUNC.NTZ R23, R23 ;  /* 0x0000001700177305 */ /* 0x000ee2000020f000 */
[C---:B------:R-:W-:Y:S02]  /*b760*/  IMAD R7, R5.reuse, UR9, R4 ;  /* 0x0000000905077c24 */ /* 0x040fe4000f8e0204 */
[----:B------:R-:W-:Y:S01]  /*b770*/  IMAD.WIDE.U32 R4, R5, UR8, R16 ;  /* 0x0000000805047c25 */ /* 0x000fe2000f8e0010 */
[----:B------:R-:W-:Y:S01]  /*b780*/  ULDC UR8, c[0x0][0x618] ;  /* 0x0001860000087ab9 */ /* 0x000fe20000000800 */
[----:B------:R-:W-:Y:S02]  /*b790*/  ISETP.NE.AND.EX P0, PT, RZ, UR11, PT, P0 ;  /* 0x0000000bff007c0c */ /* 0x000fe4000bf05300 */
[----:B------:R-:W-:Y:S02]  /*b7a0*/  IMAD.IADD R5, R5, 0x1, R7 ;  /* 0x0000000105057824 */ /* 0x000fe400078e0207 */
[----:B-1----:R-:W-:-:S03]  /*b7b0*/  IMAD.MOV R22, RZ, RZ, -R22 ;  /* 0x000000ffff167224 */ /* 0x002fc600078e0a16 */
[----:B------:R-:W-:Y:S01]  /*b7c0*/  SHF.R.U64 R21, R4, UR8, R5 ;  /* 0x0000000804157c19 */ /* 0x000fe20008001205 */
[----:B0-----:R-:W-:Y:S01]  /*b7d0*/  IMAD R15, R6, R22, R15 ;  /* 0x00000016060f7224 */ /* 0x001fe200078e020f */
[----:B------:R-:W-:Y:S01]  /*b7e0*/  SHF.R.U32.HI R4, RZ, UR8, R5 ;  /* 0x00000008ff047c19 */ /* 0x000fe20008011605 */
[----:B------:R-:W-:Y:S01]  /*b7f0*/  ULDC UR8, c[0x0][0x608] ;  /* 0x0001820000087ab9 */ /* 0x000fe20000000800 */
[----:B---3--:R-:W-:Y:S02]  /*b800*/  IMAD.MOV R6, RZ, RZ, -R23 ;  /* 0x000000ffff067224 */ /* 0x008fe400078e0a17 */
[--C-:B------:R-:W-:Y:S02]  /*b810*/  SHF.R.U64 R22, R21, UR8, R4.reuse ;  /* 0x0000000815167c19 */ /* 0x100fe40008001204 */
[----:B------:R-:W-:Y:S01]  /*b820*/  SHF.R.U32.HI R5, RZ, UR8, R4 ;  /* 0x00000008ff057c19 */ /* 0x000fe20008011604 */
[----:B------:R-:W-:Y:S01]  /*b830*/  ULDC UR8, c[0x0][0x658] ;  /* 0x0001960000087ab9 */ /* 0x000fe20000000800 */
[----:B--2---:R-:W-:-:S02]  /*b840*/  @P2 IMAD R15, R25, R6, R20 ;  /* 0x00000006190f2224 */ /* 0x004fc400078e0214 */
[--C-:B------:R-:W-:Y:S02]  /*b850*/  SHF.R.U64 R20, R22, UR8, R5.reuse ;  /* 0x0000000816147c19 */ /* 0x100fe40008001205 */
[----:B------:R-:W-:-:S03]  /*b860*/  SHF.R.U32.HI R23, RZ, UR8, R5 ;  /* 0x00000008ff177c19 */ /* 0x000fc60008011605 */
[----:B------:R-:W-:Y:S02]  /*b870*/  IMAD.MOV.U32 R6, RZ, RZ, R20 ;  /* 0x000000ffff067224 */ /* 0x000fe400078e0014 */
[----:B------:R-:W-:Y:S01]  /*b880*/  IMAD.MOV.U32 R5, RZ, RZ, R23 ;  /* 0x000000ffff057224 */ /* 0x000fe200078e0017 */
[----:B------:R-:W-:Y:S06]  /*b890*/  @!P0 BRA `(.L_x_306) ;  /* 0x00000000002c8947 */ /* 0x000fec0003800000 */
        /* <DEDUP_REMOVED lines=9> */
[----:B------:R-:W-:-:S04]  /*b930*/  IMAD.WIDE.U32.X R4, R23, UR11, R4, P1 ;  /* 0x0000000b17047c25 */ /* 0x000fc800088e0404 */
[----:B------:R-:W-:-:S07]  /*b940*/  IMAD.MOV.U32 R6, RZ, RZ, R4 ;  /* 0x000000ffff067224 */ /* 0x000fce00078e0004 */
.L_x_306:
[----:B------:R-:W-:Y:S01]  /*b950*/  ULDC UR8, c[0x0][0x648] ;  /* 0x0001920000087ab9 */ /* 0x000fe20000000800 */
[----:B------:R-:W-:Y:S01]  /*b960*/  LOP3.LUT R4, R22, UR6, RZ, 0xc0, !PT ;  /* 0x0000000616047c12 */ /* 0x000fe2000f8ec0ff */
[----:B------:R-:W-:Y:S01]  /*b970*/  ULDC UR9, c[0x0][0x610] ;  /* 0x0001840000097ab9 */ /* 0x000fe20000000800 */
[----:B------:R-:W-:Y:S01]  /*b980*/  SHF.R.U64 R5, R6, UR8, R5 ;  /* 0x0000000806057c19 */ /* 0x000fe20008001205 */
[----:B------:R-:W-:Y:S01]  /*b990*/  ULDC UR8, c[0x0][0x638] ;  /* 0x00018e0000087ab9 */ /* 0x000fe20000000800 */
[----:B------:R-:W-:Y:S01]  /*b9a0*/  LOP3.LUT R21, R21, UR4, RZ, 0xc0, !PT ;  /* 0x0000000415157c12 */ /* 0x000fe2000f8ec0ff */
[----:B------:R-:W-:Y:S02]  /*b9b0*/  IMAD.MOV.U32 R6, RZ, RZ, R14 ;  /* 0x000000ffff067224 */ /* 0x000fe400078e000e */
[----:B------:R-:W-:Y:S02]  /*b9c0*/  IMAD.MOV R7, RZ, RZ, -R5 ;  /* 0x000000ffff077224 */ /* 0x000fe400078e0a05 */
[----:B------:R-:W-:-:S02]  /*b9d0*/  IMAD R4, R5, UR5, R4 ;  /* 0x0000000505047c24 */ /* 0x000fc4000f8e0204 */
[----:B------:R-:W-:Y:S01]  /*b9e0*/  IMAD R20, R7, UR8, R20 ;  /* 0x0000000807147c24 */ /* 0x000fe2000f8e0214 */
[----:B------:R-:W-:Y:S01]  /*b9f0*/  ULDC UR8, c[0x0][0x600] ;  /* 0x0001800000087ab9 */ /* 0x000fe20000000800 */
[----:B------:R-:W-:Y:S02]  /*ba00*/  IMAD R15, R4, UR9, R15 ;  /* 0x00000009040f7c24 */ /* 0x000fe4000f8e020f */
[----:B------:R-:W-:Y:S02]  /*ba10*/  IMAD R20, R20, UR8, R21 ;  /* 0x0000000814147c24 */ /* 0x000fe4000f8e0215 */
[----:B------:R-:W-:-:S03]  /*ba20*/  IMAD.MOV.U32 R4, RZ, RZ, 0x1 ;  /* 0x00000001ff047424 */ /* 0x000fc600078e00ff */
[----:B------:R-:W-:Y:S02]  /*ba30*/  SEL R21, R20, R15, !P2 ;  /* 0x0000000f14157207 */ /* 0x000fe40005000000 */
[----:B------:R-:W-:-:S07]  /*ba40*/  SEL R20, R15, R20, !P2 ;  /* 0x000000140f147207 */ /* 0x000fce0005000000 */
.L_x_304:
[----:B------:R-:W-:Y:S05]  /*ba50*/  BSYNC B1 ;  /* 0x0000000000017941 */ /* 0x000fea0003800000 */
.L_x_303:
[----:B------:R-:W-:-:S13]  /*ba60*/  LOP3.LUT P0, RZ, R4, 0xff, RZ, 0xc0, !PT ;  /* 0x000000ff04ff7812 */ /* 0x000fda000780c0ff */
[----:B------:R-:W-:Y:S05]  /*ba70*/  @P0 BRA `(.L_x_307) ;  /* 0xfffffff4000c0947 */ /* 0x000fea000383ffff */
[----:B------:R-:W-:Y:S05]  /*ba80*/  BSYNC B0 ;  /* 0x0000000000007941 */ /* 0x000fea0003800000 */
.L_x_296:
[----:B------:R-:W-:-:S03]  /*ba90*/  UMOV UR8, 0xffffffff ;  /* 0xffffffff00087882 */ /* 0x000fc60000000000 */
[----:B------:R-:W-:Y:S05]  /*baa0*/  BRA.DIV UR8, `(.L_x_308) ;  /* 0x0000000608387947 */ /* 0x000fea000b800000 */
[----:B------:R-:W-:-:S13]  /*bab0*/  ELECT P6, URZ, PT ;  /* 0x00000000003f782f */ /* 0x000fda00038c0000 */
.L_x_323:
[----:B------:R-:W-:Y:S04]  /*bac0*/  BSSY B0, `(.L_x_309) ;  /* 0x0000034000007945 */ /* 0x000fe80003800000 */
[----:B------:R-:W-:Y:S05]  /*bad0*/  @!P6 BRA `(.L_x_310) ;  /* 0x0000000000c8e947 */ /* 0x000fea0003800000 */
[----:B------:R-:W-:-:S04]  /*bae0*/  LOP3.LUT R19, R19, 0x2, RZ, 0xfc, !PT ;  /* 0x0000000213137812 */ /* 0x000fc800078efcff */
[----:B------:R-:W-:-:S13]  /*baf0*/  ISETP.NE.AND P0, PT, R19, 0x3, PT ;  /* 0x000000031300780c */ /* 0x000fda0003f05270 */
[----:B------:R-:W-:Y:S05]  /*bb00*/  @!P0 BRA `(.L_x_311) ;  /* 0x0000000000048947 */ /* 0x000fea0003800000 */
[----:B------:R-:W-:Y:S01]  /*bb10*/  BPT.TRAP 0x1 ;  /* 0x000000040000795c */ /* 0x000fe20000300000 */
.L_x_311:
[----:B------:R-:W0:Y:S01]  /*bb20*/  S2R R5, SR_CgaCtaId ;  /* 0x0000000000057919 */ /* 0x000e220000008800 */
[----:B------:R-:W-:Y:S02]  /*bb30*/  MOV R2, 0x400 ;  /* 0x0000040000027802 */ /* 0x000fe40000000f00 */
[----:B------:R-:W-:Y:S02]  /*bb40*/  SHF.L.U32 R4, R0, 0x1f, RZ ;  /* 0x0000001f00047819 */ /* 0x000fe400000006ff */
[----:B0-----:R-:W-:-:S05]  /*bb50*/  LEA R2, R5, R2, 0x18 ;  /* 0x0000000205027211 */ /* 0x001fca00078ec0ff */
[----:B------:R-:W-:-:S04]  /*bb60*/  VIADD R2, R2, 0x28 ;  /* 0x0000002802027836 */ /* 0x000fc80000000000 */
[C---:B------:R-:W-:Y:S02]  /*bb70*/  IMAD R7, R3.reuse, 0x8, R2 ;  /* 0x0000000803077824 */ /* 0x040fe400078e0202 */
[----:B------:R-:W-:Y:S02]  /*bb80*/  VIADD R3, R3, 0x1 ;  /* 0x0000000103037836 */ /* 0x000fe40000000000 */
[----:B------:R-:W0:Y:S03]  /*bb90*/  SYNCS.PHASECHK.TRANS64.TRYWAIT P0, [R7+URZ], R4 ;  /* 0x00000004070075a7 */ /* 0x000e26000800017f */
[----:B------:R-:W-:-:S04]  /*bba0*/  ISETP.NE.AND P1, PT, R3, 0x5, PT ;  /* 0x000000050300780c */ /* 0x000fc80003f25270 */
[----:B------:R-:W-:Y:S02]  /*bbb0*/  SEL R5, RZ, 0x1, P1 ;  /* 0x00000001ff057807 */ /* 0x000fe40000800000 */
[----:B------:R-:W-:Y:S02]  /*bbc0*/  SEL R3, R3, RZ, P1 ;  /* 0x000000ff03037207 */ /* 0x000fe40000800000 */
[----:B------:R-:W-:-:S03]  /*bbd0*/  LOP3.LUT R6, R0, R5, RZ, 0x3c, !PT ;  /* 0x0000000500067212 */ /* 0x000fc600078e3cff */
[----:B------:R-:W-:Y:S01]  /*bbe0*/  IMAD R8, R3, 0x8, R2 ;  /* 0x0000000803087824 */ /* 0x000fe200078e0202 */
[----:B------:R-:W-:Y:S01]  /*bbf0*/  SHF.L.U32 R5, R6, 0x1f, RZ ;  /* 0x0000001f06057819 */ /* 0x000fe200000006ff */
[----:B0-----:R-:W-:Y:S06]  /*bc00*/  @!P0 BRA `(.L_x_312) ;  /* 0x0000000400008947 */ /* 0x001fec0003800000 */
.L_x_324:
[----:B------:R-:W1:Y:S01]  /*bc10*/  SYNCS.PHASECHK.TRANS64.TRYWAIT P0, [R8+URZ], R5 ;  /* 0x00000005080075a7 */ /* 0x000e62000800017f */
[----:B------:R-:W-:-:S05]  /*bc20*/  VIADD R0, R3, 0x1 ;  /* 0x0000000103007836 */ /* 0x000fca0000000000 */
[----:B------:R-:W-:-:S04]  /*bc30*/  ISETP.NE.AND P1, PT, R0, 0x5, PT ;  /* 0x000000050000780c */ /* 0x000fc80003f25270 */
[----:B------:R-:W-:Y:S02]  /*bc40*/  SEL R3, RZ, 0x1, P1 ;  /* 0x00000001ff037807 */ /* 0x000fe40000800000 */
[----:B0-----:R-:W-:Y:S02]  /*bc50*/  SEL R7, R0, RZ, P1 ;  /* 0x000000ff00077207 */ /* 0x001fe40000800000 */
[----:B------:R-:W-:-:S03]  /*bc60*/  LOP3.LUT R6, R6, R3, RZ, 0x3c, !PT ;  /* 0x0000000306067212 */ /* 0x000fc600078e3cff */
[----:B------:R-:W-:Y:S01]  /*bc70*/  IMAD R9, R7, 0x8, R2 ;  /* 0x0000000807097824 */ /* 0x000fe200078e0202 */
[----:B------:R-:W-:Y:S01]  /*bc80*/  SHF.L.U32 R4, R6, 0x1f, RZ ;  /* 0x0000001f06047819 */ /* 0x000fe200000006ff */
[----:B-1----:R-:W-:Y:S06]  /*bc90*/  @!P0 BRA `(.L_x_313) ;  /* 0x0000000000f08947 */ /* 0x002fec0003800000 */
.L_x_325:
[----:B------:R-:W1:Y:S01]  /*bca0*/  SYNCS.PHASECHK.TRANS64.TRYWAIT P0, [R9+URZ], R4 ;  /* 0x00000004090075a7 */ /* 0x000e62000800017f */
[----:B------:R-:W-:-:S05]  /*bcb0*/  VIADD R0, R7, 0x1 ;  /* 0x0000000107007836 */ /* 0x000fca0000000000 */
[----:B------:R-:W-:-:S04]  /*bcc0*/  ISETP.NE.AND P1, PT, R0, 0x5, PT ;  /* 0x000000050000780c */ /* 0x000fc80003f25270 */
[----:B------:R-:W-:Y:S02]  /*bcd0*/  SEL R3, RZ, 0x1, P1 ;  /* 0x00000001ff037807 */ /* 0x000fe40000800000 */
[----:B------:R-:W-:Y:S02]  /*bce0*/  SEL R7, R0, RZ, P1 ;  /* 0x000000ff00077207 */ /* 0x000fe40000800000 */
[----:B------:R-:W-:-:S03]  /*bcf0*/  LOP3.LUT R11, R6, R3, RZ, 0x3c, !PT ;  /* 0x00000003060b7212 */ /* 0x000fc600078e3cff */
[----:B------:R-:W-:Y:S01]  /*bd00*/  IMAD R6, R7, 0x8, R2 ;  /* 0x0000000807067824 */ /* 0x000fe200078e0202 */
[----:B0-----:R-:W-:Y:S01]  /*bd10*/  SHF.L.U32 R5, R11, 0x1f, RZ ;  /* 0x0000001f0b057819 */ /* 0x001fe200000006ff */
[----:B-1----:R-:W-:Y:S06]  /*bd20*/  @!P0 BRA `(.L_x_314) ;  /* 0x0000000000e08947 */ /* 0x002fec0003800000 */
.L_x_326:
[----:B------:R-:W1:Y:S01]  /*bd30*/  SYNCS.PHASECHK.TRANS64.TRYWAIT P0, [R6+URZ], R5 ;  /* 0x00000005060075a7 */ /* 0x000e62000800017f */
[----:B------:R-:W-:-:S05]  /*bd40*/  VIADD R0, R7, 0x1 ;  /* 0x0000000107007836 */ /* 0x000fca0000000000 */
[----:B------:R-:W-:-:S04]  /*bd50*/  ISETP.NE.AND P1, PT, R0, 0x5, PT ;  /* 0x000000050000780c */ /* 0x000fc80003f25270 */
[----:B0-----:R-:W-:Y:S02]  /*bd60*/  SEL R4, RZ, 0x1, P1 ;  /* 0x00000001ff047807 */ /* 0x001fe40000800000 */
[----:B------:R-:W-:Y:S02]  /*bd70*/  SEL R3, R0, RZ, P1 ;  /* 0x000000ff00037207 */ /* 0x000fe40000800000 */
[----:B------:R-:W-:Y:S01]  /*bd80*/  LOP3.LUT R0, R11, R4, RZ, 0x3c, !PT ;  /* 0x000000040b007212 */ /* 0x000fe200078e3cff */
[----:B-1----:R-:W-:Y:S06]  /*bd90*/  @!P0 BRA `(.L_x_315) ;  /* 0x0000000000d88947 */ /* 0x002fec0003800000 */
.L_x_327:
[----:B------:R-:W-:Y:S01]  /*bda0*/  IMAD R3, R3, 0x8, R2 ;  /* 0x0000000803037824 */ /* 0x000fe200078e0202 */
[----:B------:R-:W-:-:S07]  /*bdb0*/  SHF.L.U32 R0, R0, 0x1f, RZ ;  /* 0x0000001f00007819 */ /* 0x000fce00000006ff */
.L_x_316:
[----:B-1----:R1:W2:Y:S02]  /*bdc0*/  SYNCS.PHASECHK.TRANS64.TRYWAIT P0, [R3+URZ], R0 ;  /* 0x00000000030075a7 */ /* 0x0022a4000800017f */
[----:B--2---:R-:W-:Y:S05]  /*bdd0*/  @!P0 NANOSLEEP.SYNCS 0x989680 ;  /* 0x009896800000895d */ /* 0x004fea0003900000 */
[----:B------:R-:W2:Y:S02]  /*bde0*/  @!P0 SYNCS.PHASECHK.TRANS64 P0, [R3+URZ], R0 ;  /* 0x00000000030085a7 */ /* 0x000ea4000800007f */
[----:B--2---:R-:W-:Y:S05]  /*bdf0*/  @!P0 BRA `(.L_x_316) ;  /* 0xfffffffc00f08947 */ /* 0x004fea000383ffff */
.L_x_310:
[----:B------:R-:W-:Y:S05]  /*be00*/  BSYNC B0 ;  /* 0x0000000000007941 */ /* 0x000fea0003800000 */
.L_x_309:
[----:B------:R-:W-:Y:S05]  /*be10*/  EXIT ;  /* 0x000000000000794d */ /* 0x000fea0003800000 */
.L_x_21:
[----:B---3--:R3:W4:Y:S02]  /*be20*/  SYNCS.PHASECHK.TRANS64.TRYWAIT P1, [R3+URZ], R0 ;  /* 0x00000000030075a7 */ /* 0x008724000802017f */
[----:B----4-:R-:W-:Y:S05]  /*be30*/  @!P1 NANOSLEEP.SYNCS 0x989680 ;  /* 0x009896800000995d */ /* 0x010fea0003900000 */
[----:B------:R-:W4:Y:S02]  /*be40*/  @!P1 SYNCS.PHASECHK.TRANS64 P1, [R3+URZ], R0 ;  /* 0x00000000030095a7 */ /* 0x000f24000802007f */
[----:B----4-:R-:W-:Y:S05]  /*be50*/  @!P1 BRA `(.L_x_21) ;  /* 0xfffffffc00f09947 */ /* 0x010fea000383ffff */
[----:B------:R-:W-:Y:S05]  /*be60*/  BRA `(.L_x_20) ;  /* 0xffffff5400b47947 */ /* 0x000fea000383ffff */
.L_x_26:
[----:B-1----:R1:W2:Y:S02]  /*be70*/  SYNCS.PHASECHK.TRANS64.TRYWAIT P1, [R5+URZ], R4 ;  /* 0x00000004050075a7 */ /* 0x0022a4000802017f */
[----:B--2---:R-:W-:Y:S05]  /*be80*/  @!P1 NANOSLEEP.SYNCS 0x989680 ;  /* 0x009896800000995d */ /* 0x004fea0003900000 */
[----:B------:R-:W2:Y:S02]  /*be90*/  @!P1 SYNCS.PHASECHK.TRANS64 P1, [R5+URZ], R4 ;  /* 0x00000004050095a7 */ /* 0x000ea4000802007f */
[----:B--2---:R-:W-:Y:S05]  /*bea0*/  @!P1 BRA `(.L_x_26) ;  /* 0xfffffffc00f09947 */ /* 0x004fea000383ffff */
[----:B------:R-:W-:Y:S05]  /*beb0*/  BRA `(.L_x_25) ;  /* 0xffffff5c00307947 */ /* 0x000fea000383ffff */
.L_x_297:
[----:B------:R-:W-:Y:S01]  /*bec0*/  BSSY B1, `(.L_x_317) ;  /* 0x0000006000017945 */ /* 0x000fe20003800000 */
[----:B------:R-:W-:-:S07]  /*bed0*/  IMAD.MOV.U32 R15, RZ, RZ, -0x1 ;  /* 0xffffffffff0f7424 */ /* 0x000fce00078e00ff */
[----:B------:R-:W-:Y:S05]  /*bee0*/  WARPSYNC.COLLECTIVE R15, `(.L_x_318) ;  /* 0x000000000f0c7348 */ /* 0x000fea0003c00000 */
[----:B------:R-:W-:Y:S02]  /*bef0*/  ELECT P6, UR62, PT ;  /* 0x00000000003e782f */ /* 0x000fe400038c0000 */
[----:B------:R-:W-:Y:S01]  /*bf00*/  MOV R14, UR62 ;  /* 0x0000003e000e7c02 */ /* 0x000fe20008000f00 */
[----:B------:R-:W-:Y:S10]  /*bf10*/  ENDCOLLECTIVE ;  /* 0x000000000000791b */ /* 0x000ff40003800000 */
.L_x_318:
[----:B------:R-:W-:Y:S05]  /*bf20*/  BSYNC B1 ;  /* 0x0000000000017941 */ /* 0x000fea0003800000 */
.L_x_317:
[----:B------:R-:W-:Y:S05]  /*bf30*/  BRA `(.L_x_319) ;  /* 0xffffffec00e87947 */ /* 0x000fea000383ffff */
.L_x_300:
[----:B-1----:R1:W2:Y:S02]  /*bf40*/  SYNCS.PHASECHK.TRANS64.TRYWAIT P0, [R23+URZ+0x28], R14 ;  /* 0x0000280e170075a7 */ /* 0x0022a4000800017f */
[----:B--2---:R-:W-:Y:S05]  /*bf50*/  @!P0 NANOSLEEP.SYNCS 0x989680 ;  /* 0x009896800000895d */ /* 0x004fea0003900000 */
[----:B------:R-:W2:Y:S02]  /*bf60*/  @!P0 SYNCS.PHASECHK.TRANS64 P0, [R23+URZ+0x28], R14 ;  /* 0x0000280e170085a7 */ /* 0x000ea4000800007f */
[----:B--2---:R-:W-:Y:S05]  /*bf70*/  @!P0 BRA `(.L_x_300) ;  /* 0xfffffffc00f08947 */ /* 0x004fea000383ffff */
[----:B------:R-:W-:Y:S05]  /*bf80*/  BRA `(.L_x_320) ;  /* 0xfffffff000207947 */ /* 0x000fea000383ffff */
.L_x_308:
[----:B------:R-:W-:Y:S01]  /*bf90*/  BSSY B0, `(.L_x_321) ;  /* 0x0000006000007945 */ /* 0x000fe20003800000 */
[----:B------:R-:W-:-:S07]  /*bfa0*/  IMAD.MOV.U32 R15, RZ, RZ, -0x1 ;  /* 0xffffffffff0f7424 */ /* 0x000fce00078e00ff */
[----:B------:R-:W-:Y:S05]  /*bfb0*/  WARPSYNC.COLLECTIVE R15, `(.L_x_322) ;  /* 0x000000000f0c7348 */ /* 0x000fea0003c00000 */
[----:B------:R-:W-:Y:S02]  /*bfc0*/  ELECT P6, UR62, PT ;  /* 0x00000000003e782f */ /* 0x000fe400038c0000 */
[----:B------:R-:W-:Y:S01]  /*bfd0*/  MOV R14, UR62 ;  /* 0x0000003e000e7c02 */ /* 0x000fe20008000f00 */
[----:B------:R-:W-:Y:S10]  /*bfe0*/  ENDCOLLECTIVE ;  /* 0x000000000000791b */ /* 0x000ff40003800000 */
.L_x_322:
[----:B------:R-:W-:Y:S05]  /*bff0*/  BSYNC B0 ;  /* 0x0000000000007941 */ /* 0x000fea0003800000 */
.L_x_321:
[----:B------:R-:W-:Y:S05]  /*c000*/  BRA `(.L_x_323) ;  /* 0xfffffff800ac7947 */ /* 0x000fea000383ffff */
.L_x_312:
[----:B0-----:R0:W1:Y:S02]  /*c010*/  SYNCS.PHASECHK.TRANS64.TRYWAIT P0, [R7+URZ], R4 ;  /* 0x00000004070075a7 */ /* 0x001064000800017f */
[----:B-1----:R-:W-:Y:S05]  /*c020*/  @!P0 NANOSLEEP.SYNCS 0x989680 ;  /* 0x009896800000895d */ /* 0x002fea0003900000 */
[----:B------:R-:W1:Y:S02]  /*c030*/  @!P0 SYNCS.PHASECHK.TRANS64 P0, [R7+URZ], R4 ;  /* 0x00000004070085a7 */ /* 0x000e64000800007f */
[----:B-1----:R-:W-:Y:S05]  /*c040*/  @!P0 BRA `(.L_x_312) ;  /* 0xfffffffc00f08947 */ /* 0x002fea000383ffff */
[----:B------:R-:W-:Y:S05]  /*c050*/  BRA `(.L_x_324) ;  /* 0xfffffff800ec7947 */ /* 0x000fea000383ffff */
.L_x_313:
[----:B0-----:R0:W1:Y:S02]  /*c060*/  SYNCS.PHASECHK.TRANS64.TRYWAIT P0, [R8+URZ], R5 ;  /* 0x00000005080075a7 */ /* 0x001064000800017f */
[----:B-1----:R-:W-:Y:S05]  /*c070*/  @!P0 NANOSLEEP.SYNCS 0x989680 ;  /* 0x009896800000895d */ /* 0x002fea0003900000 */
[----:B------:R-:W1:Y:S02]  /*c080*/  @!P0 SYNCS.PHASECHK.TRANS64 P0, [R8+URZ], R5 ;  /* 0x00000005080085a7 */ /* 0x000e64000800007f */
[----:B-1----:R-:W-:Y:S05]  /*c090*/  @!P0 BRA `(.L_x_313) ;  /* 0xfffffffc00f08947 */ /* 0x002fea000383ffff */
[----:B------:R-:W-:Y:S05]  /*c0a0*/  BRA `(.L_x_325) ;  /* 0xfffffff800fc7947 */ /* 0x000fea000383ffff */
.L_x_314:
[----:B0-----:R0:W1:Y:S02]  /*c0b0*/  SYNCS.PHASECHK.TRANS64.TRYWAIT P0, [R9+URZ], R4 ;  /* 0x00000004090075a7 */ /* 0x001064000800017f */
[----:B-1----:R-:W-:Y:S05]  /*c0c0*/  @!P0 NANOSLEEP.SYNCS 0x989680 ;  /* 0x009896800000895d */ /* 0x002fea0003900000 */
[----:B------:R-:W1:Y:S02]  /*c0d0*/  @!P0 SYNCS.PHASECHK.TRANS64 P0, [R9+URZ], R4 ;  /* 0x00000004090085a7 */ /* 0x000e64000800007f */
[----:B-1----:R-:W-:Y:S05]  /*c0e0*/  @!P0 BRA `(.L_x_314) ;  /* 0xfffffffc00f08947 */ /* 0x002fea000383ffff */
[----:B------:R-:W-:Y:S05]  /*c0f0*/  BRA `(.L_x_326) ;  /* 0xfffffffc000c7947 */ /* 0x000fea000383ffff */
.L_x_315:
[----:B0-----:R0:W1:Y:S02]  /*c100*/  SYNCS.PHASECHK.TRANS64.TRYWAIT P0, [R6+URZ], R5 ;  /* 0x00000005060075a7 */ /* 0x001064000800017f */
[----:B-1----:R-:W-:Y:S05]  /*c110*/  @!P0 NANOSLEEP.SYNCS 0x989680 ;  /* 0x009896800000895d */ /* 0x002fea0003900000 */
[----:B------:R-:W1:Y:S02]  /*c120*/  @!P0 SYNCS.PHASECHK.TRANS64 P0, [R6+URZ], R5 ;  /* 0x00000005060085a7 */ /* 0x000e64000800007f */
[----:B-1----:R-:W-:Y:S05]  /*c130*/  @!P0 BRA `(.L_x_315) ;  /* 0xfffffffc00f08947 */ /* 0x002fea000383ffff */
[----:B------:R-:W-:Y:S05]  /*c140*/  BRA `(.L_x_327) ;  /* 0xfffffffc00147947 */ /* 0x000fea000383ffff */
.L_x_328:
[----:B------:R-:W-:-:S00]  /*c150*/  BRA `(.L_x_328) ;  /* 0xfffffffc00fc7947 */ /* 0x000fc0000383ffff */
[----:B------:R-:W-:-:S00]  /*c160*/  NOP ;  /* 0x0000000000007918 */ /* 0x000fc00000000000 */
        /* <DEDUP_REMOVED lines=9> */
.L_x_329:


//--------------------- .nv.global.init           --------------------------
	.section	.nv.global.init,"aw",@progbits
.nv.global.init:
	.type		$str$22,@object
	.size		$str$22,($str$23 - $str$22)
$str$22:
        /*0000*/ 	.byte	0x6b, 0x5f, 0x74, 0x69, 0x6c, 0x65, 0x5f, 0x63, 0x6f, 0x75, 0x6e, 0x74, 0x20, 0x3e, 0x3d, 0x20
        /*0010*/ 	.byte	0x31, 0x00
	.type		$str$23,@object
	.size		$str$23,(__unnamed_1 - $str$23)
$str$23:
        /*0012*/ 	.byte	0x2f, 0x74, 0x6d, 0x70, 0x2f, 0x63, 0x75, 0x74, 0x6c, 0x61, 0x73, 0x73, 0x5f, 0x73, 0x77, 0x65
        /*0022*/ 	.byte	0x65, 0x70, 0x5f, 0x73, 0x72, 0x63, 0x2f, 0x69, 0x6e, 0x63, 0x6c, 0x75, 0x64, 0x65, 0x2f, 0x63
        /*0032*/ 	.byte	0x75, 0x74, 0x6c, 0x61, 0x73, 0x73, 0x2f, 0x67, 0x65, 0x6d, 0x6d, 0x2f, 0x63, 0x6f, 0x6c, 0x6c
        /*0042*/ 	.byte	0x65, 0x63, 0x74, 0x69, 0x76, 0x65, 0x2f, 0x73, 0x6d, 0x39, 0x30, 0x5f, 0x6d, 0x6d, 0x61, 0x5f
        /*0052*/ 	.byte	0x74, 0x6d, 0x61, 0x5f, 0x67, 0x6d, 0x6d, 0x61, 0x5f, 0x73, 0x73, 0x5f, 0x77, 0x61, 0x72, 0x70
        /*0062*/ 	.byte	0x73, 0x70, 0x65, 0x63, 0x69, 0x61, 0x6c, 0x69, 0x7a, 0x65, 0x64, 0x2e, 0x68, 0x70, 0x70, 0x00
	.type		__unnamed_1,@object
	.size		__unnamed_1,(.L_0 - __unnamed_1)
__unnamed_1:
        /*0072*/ 	.byte	0x76, 0x6f, 0x69, 0x64, 0x20, 0x63, 0x75, 0x74, 0x6c, 0x61, 0x73, 0x73, 0x3a, 0x3a, 0x67, 0x65
        /* <DEDUP_REMOVED lines=180> */
        /*0bc2*/ 	.byte	0x6e, 0x74, 0x69, 0x74, 0x79, 0x5d, 0x00
.L_0:


//--------------------- .nv.shared._ZN7cutlass13device_kernelINS_4gemm6kernel13GemmUniversalIN4cute5tupleIJiiiiEEENS1_10collective13CollectiveMmaINS1_34MainloopSm90TmaGmmaWarpSpecializedILi5ENS5_IJNS4_1CILi2EEENSA_ILi1EEESC_EEENS1_35KernelTmaWarpSpecializedCooperativeEEENS5_IJNSA_ILi128EEENSA_ILi256EEESG_EEENS_6half_tENS5_IJlSC_lEEESJ_SK_NS4_8TiledMMAINS4_8MMA_AtomIJNS4_4SM904GMMA26MMA_64x256x16_F32F16F16_SSILNSO_5MajorE0ELSQ_0ELNSO_7ScaleInE1ELSR_1EEEEEENS4_6LayoutISD_NS5_IJSC_NSA_ILi0EEESV_EEEEENS5_IJNS4_10UnderscoreESY_SY_EEEEENS4_13SM90_TMA_LOADENS4_14ComposedLayoutINS4_7SwizzleILi3ELi4ELi3EEENS4_18smem_ptr_flag_bitsILi16EEENSU_INS5_IJNSA_ILi8EEENSA_ILi64EEEEEENS5_IJS18_SC_EEEEEEEvNS4_8identityENS4_23SM90_TMA_LOAD_MULTICASTES1C_vS1D_EENS_8epilogue10collective6detail29Sm90TmaWarpSpecializedAdapterINS1H_15DefaultEpilogueISJ_SK_SK_NS1G_6thread17LinearCombinationISJ_Li1EffLNS1L_9ScaleType4KindE0ELNS_15FloatRoundStyleE2ESJ_EENS1_15EpilogueDefaultEEEEEvvEEEEvNT_6ParamsE --------------------------
	.section	.nv.shared._ZN7cutlass13device_kernelINS_4gemm6kernel13GemmUniversalIN4cute5tupleIJiiiiEEENS1_10collective13CollectiveMmaINS1_34MainloopSm90TmaGmmaWarpSpecializedILi5ENS5_IJNS4_1CILi2EEENSA_ILi1EEESC_EEENS1_35KernelTmaWarpSpecializedCooperativeEEENS5_IJNSA_ILi128EEENSA_ILi256EEESG_EEENS_6half_tENS5_IJlSC_lEEESJ_SK_NS4_8TiledMMAINS4_8MMA_AtomIJNS4_4SM904GMMA26MMA_64x256x16_F32F16F16_SSILNSO_5MajorE0ELSQ_0ELNSO_7ScaleInE1ELSR_1EEEEEENS4_6LayoutISD_NS5_IJSC_NSA_ILi0EEESV_EEEEENS5_IJNS4_10UnderscoreESY_SY_EEEEENS4_13SM90_TMA_LOADENS4_14ComposedLayoutINS4_7SwizzleILi3ELi4ELi3EEENS4_18smem_ptr_flag_bitsILi16EEENSU_INS5_IJNSA_ILi8EEENSA_ILi64EEEEEENS5_IJS18_SC_EEEEEEEvNS4_8identityENS4_23SM90_TMA_LOAD_MULTICASTES1C_vS1D_EENS_8epilogue10collective6detail29Sm90TmaWarpSpecializedAdapterINS1H_15DefaultEpilogueISJ_SK_SK_NS1G_6thread17LinearCombinationISJ_Li1EffLNS1L_9ScaleType4KindE0ELNS_15FloatRoundStyleE2ESJ_EENS1_15EpilogueDefaultEEEEEvvEEEEvNT_6ParamsE,"aw",@nobits
	.sectionflags	@""
	.align	16
	.zero		1024


//--------------------- .nv.shared.reserved.0     --------------------------
	.section	.nv.shared.reserved.0,"aw",@nobits
	.weak		__nv_reservedSMEM_offset_0_alias
	.size		__nv_reservedSMEM_offset_0_alias, 0, 0
	.other		__nv_reservedSMEM_offset_0_alias,@"STO_CUDA_RESERVED_SHARED STV_DEFAULT"
__nv_reservedSMEM_offset_0_alias:
	.zero		0


//--------------------- .nv.global                --------------------------
	.section	.nv.global,"aw",@nobits
.nv.global:
	.type		_ZN39_INTERNAL_f9c90470_4_k_cu_333b0f16_42074cute1_E,@object
	.size		_ZN39_INTERNAL_f9c90470_4_k_cu_333b0f16_42074cute1_E,(_ZN39_INTERNAL_f9c90470_4_k_cu_333b0f16_42074cuda3std3__45__cpo6cbeginE - _ZN39_INTERNAL_f9c90470_4_k_cu_333b0f16_42074cute1_E)
_ZN39_INTERNAL_f9c90470_4_k_cu_333b0f16_42074cute1_E:
	.zero		1
	.type		_ZN39_INTERNAL_f9c90470_4_k_cu_333b0f16_42074cuda3std3__45__cpo6cbeginE,@object
	.size		_ZN39_INTERNAL_f9c90470_4_k_cu_333b0f16_42074cuda3std3__45__cpo6cbeginE,(_ZN39_INTERNAL_f9c90470_4_k_cu_333b0f16_42074cuda3std3__48in_placeE - _ZN39_INTERNAL_f9c90470_4_k_cu_333b0f16_42074cuda3std3__45__cpo6cbeginE)
_ZN39_INTERNAL_f9c90470_4_k_cu_333b0f16_42074cuda3std3__45__cpo6cbeginE:
	.zero		1
	.type		_ZN39_INTERNAL_f9c90470_4_k_cu_333b0f16_42074cuda3std3__48in_placeE,@object
	.size		_ZN39_INTERNAL_f9c90470_4_k_cu_333b0f16_42074cuda3std3__48in_placeE,(_ZN39_INTERNAL_f9c90470_4_k_cu_333b0f16_42074cuda3std6ranges3__45__cpo9iter_moveE - _ZN39_INTERNAL_f9c90470_4_k_cu_333b0f16_42074cuda3std3__48in_placeE)
_ZN39_INTERNAL_f9c90470_4_k_cu_333b0f16_42074cuda3std3__48in_placeE:
	.zero		1
	.type		_ZN39_INTERNAL_f9c90470_4_k_cu_333b0f16_42074cuda3std6ranges3__45__cpo9iter_moveE,@object
	.size		_ZN39_INTERNAL_f9c90470_4_k_cu_333b0f16_42074cuda3std6ranges3__45__cpo9iter_moveE,(_ZN39_INTERNAL_f9c90470_4_k_cu_333b0f16_42074cuda3std3__45__cpo5beginE - _ZN39_INTERNAL_f9c90470_4_k_cu_333b0f16_42074cuda3std6ranges3__45__cpo9iter_moveE)
_ZN39_INTERNAL_f9c90470_4_k_cu_333b0f16_42074cuda3std6ranges3__45__cpo9iter_moveE:
	.zero		1
	.type		_ZN39_INTERNAL_f9c90470_4_k_cu_333b0f16_42074cuda3std3__45__cpo5beginE,@object
	.size		_ZN39_INTERNAL_f9c90470_4_k_cu_333b0f16_42074cuda3std3__45__cpo5beginE,(_ZN39_INTERNAL_f9c90470_4_k_cu_333b0f16_42074cuda3std3__441_GLOBAL__N__f9c90470_4_k_cu_333b0f16_42076ignoreE - _ZN39_INTERNAL_f9c90470_4_k_cu_333b0f16_42074cuda3std3__45__cpo5beginE)
_ZN39_INTERNAL_f9c90470_4_k_cu_333b0f16_42074cuda3std3__45__cpo5beginE:
	.zero		1
	.type		_ZN39_INTERNAL_f9c90470_4_k_cu_333b0f16_42074cuda3std3__441_GLOBAL__N__f9c90470_4_k_cu_333b0f16_42076ignoreE,@object
	.size		_ZN39_INTERNAL_f9c90470_4_k_cu_333b0f16_42074cuda3std3__441_GLOBAL__N__f9c90470_4_k_cu_333b0f16_42076ignoreE,(_ZN39_INTERNAL_f9c90470_4_k_cu_333b0f16_42074cute7productE - _ZN39_INTERNAL_f9c90470_4_k_cu_333b0f16_42074cuda3std3__441_GLOBAL__N__f9c90470_4_k_cu_333b0f16_42076ignoreE)
_ZN39_INTERNAL_f9c90470_4_k_cu_333b0f16_42074cuda3std3__441_GLOBAL__N__f9c90470_4_k_cu_333b0f16_42076ignoreE:
	.zero		1
	.type		_ZN39_INTERNAL_f9c90470_4_k_cu_333b0f16_42074cute7productE,@object
	.size		_ZN39_INTERNAL_f9c90470_4_k_cu_333b0f16_42074cute7productE,(_ZN39_INTERNAL_f9c90470_4_k_cu_333b0f16_42074cuda3std3__45__cpo3endE - _ZN39_INTERNAL_f9c90470_4_k_cu_333b0f16_42074cute7productE)
_ZN39_INTERNAL_f9c90470_4_k_cu_333b0f16_42074cute7productE:
	.zero		1
	.type		_ZN39_INTERNAL_f9c90470_4_k_cu_333b0f16_42074cuda3std3__45__cpo3endE,@object
	.size		_ZN39_INTERNAL_f9c90470_4_k_cu_333b0f16_42074cuda3std3__45__cpo3endE,(_ZN39_INTERNAL_f9c90470_4_k_cu_333b0f16_42074cuda3std3__419piecewise_constructE - _ZN39_INTERNAL_f9c90470_4_k_cu_333b0f16_42074cuda3std3__45__cpo3endE)
_ZN39_INTERNAL_f9c90470_4_k_cu_333b0f16_42074cuda3std3__45__cpo3endE:
	.zero		1
	.type		_ZN39_INTERNAL_f9c90470_4_k_cu_333b0f16_42074cuda3std3__419piecewise_constructE,@object
	.size		_ZN39_INTERNAL_f9c90470_4_k_cu_333b0f16_42074cuda3std3__419piecewise_constructE,(_ZN39_INTERNAL_f9c90470_4_k_cu_333b0f16_42074cuda3std3__45__cpo4cendE - _ZN39_INTERNAL_f9c90470_4_k_cu_333b0f16_42074cuda3std3__419piecewise_constructE)
_ZN39_INTERNAL_f9c90470_4_k_cu_333b0f16_42074cuda3std3__419piecewise_constructE:
	.zero		1
	.type		_ZN39_INTERNAL_f9c90470_4_k_cu_333b0f16_42074cuda3std3__45__cpo4cendE,@object
	.size		_ZN39_INTERNAL_f9c90470_4_k_cu_333b0f16_42074cuda3std3__45__cpo4cendE,(_ZN39_INTERNAL_f9c90470_4_k_cu_333b0f16_42074cuda3std6ranges3__45__cpo4swapE - _ZN39_INTERNAL_f9c90470_4_k_cu_333b0f16_42074cuda3std3__45__cpo4cendE)
_ZN39_INTERNAL_f9c90470_4_k_cu_333b0f16_42074cuda3std3__45__cpo4cendE:
	.zero		1
	.type		_ZN39_INTERNAL_f9c90470_4_k_cu_333b0f16_42074cuda3std6ranges3__45__cpo4swapE,@object
	.size		_ZN39_INTERNAL_f9c90470_4_k_cu_333b0f16_42074cuda3std6ranges3__45__cpo4swapE,(.L_8 - _ZN39_INTERNAL_f9c90470_4_k_cu_333b0f16_42074cuda3std6ranges3__45__cpo4swapE)
_ZN39_INTERNAL_f9c90470_4_k_cu_333b0f16_42074cuda3std6ranges3__45__cpo4swapE:
	.zero		1
.L_8:


//--------------------- .nv.constant0._ZN7cutlass13device_kernelINS_4gemm6kernel13GemmUniversalIN4cute5tupleIJiiiiEEENS1_10collective13CollectiveMmaINS1_34MainloopSm90TmaGmmaWarpSpecializedILi5ENS5_IJNS4_1CILi2EEENSA_ILi1EEESC_EEENS1_35KernelTmaWarpSpecializedCooperativeEEENS5_IJNSA_ILi128EEENSA_ILi256EEESG_EEENS_6half_tENS5_IJlSC_lEEESJ_SK_NS4_8TiledMMAINS4_8MMA_AtomIJNS4_4SM904GMMA26MMA_64x256x16_F32F16F16_SSILNSO_5MajorE0ELSQ_0ELNSO_7ScaleInE1ELSR_1EEEEEENS4_6LayoutISD_NS5_IJSC_NSA_ILi0EEESV_EEEEENS5_IJNS4_10UnderscoreESY_SY_EEEEENS4_13SM90_TMA_LOADENS4_14ComposedLayoutINS4_7SwizzleILi3ELi4ELi3EEENS4_18smem_ptr_flag_bitsILi16EEENSU_INS5_IJNSA_ILi8EEENSA_ILi64EEEEEENS5_IJS18_SC_EEEEEEEvNS4_8identityENS4_23SM90_TMA_LOAD_MULTICASTES1C_vS1D_EENS_8epilogue10collective6detail29Sm90TmaWarpSpecializedAdapterINS1H_15DefaultEpilogueISJ_SK_SK_NS1G_6thread17LinearCombinationISJ_Li1EffLNS1L_9ScaleType4KindE0ELNS_15FloatRoundStyleE2ESJ_EENS1_15EpilogueDefaultEEEEEvvEEEEvNT_6ParamsE --------------------------
	.section	.nv.constant0._ZN7cutlass13device_kernelINS_4gemm6kernel13GemmUniversalIN4cute5tupleIJiiiiEEENS1_10collective13CollectiveMmaINS1_34MainloopSm90TmaGmmaWarpSpecializedILi5ENS5_IJNS4_1CILi2EEENSA_ILi1EEESC_EEENS1_35KernelTmaWarpSpecializedCooperativeEEENS5_IJNSA_ILi128EEENSA_ILi256EEESG_EEENS_6half_tENS5_IJlSC_lEEESJ_SK_NS4_8TiledMMAINS4_8MMA_AtomIJNS4_4SM904GMMA26MMA_64x256x16_F32F16F16_SSILNSO_5MajorE0ELSQ_0ELNSO_7ScaleInE1ELSR_1EEEEEENS4_6LayoutISD_NS5_IJSC_NSA_ILi0EEESV_EEEEENS5_IJNS4_10UnderscoreESY_SY_EEEEENS4_13SM90_TMA_LOADENS4_14ComposedLayoutINS4_7SwizzleILi3ELi4ELi3EEENS4_18smem_ptr_flag_bitsILi16EEENSU_INS5_IJNSA_ILi8EEENSA_ILi64EEEEEENS5_IJS18_SC_EEEEEEEvNS4_8identityENS4_23SM90_TMA_LOAD_MULTICASTES1C_vS1D_EENS_8epilogue10collective6detail29Sm90TmaWarpSpecializedAdapterINS1H_15DefaultEpilogueISJ_SK_SK_NS1G_6thread17LinearCombinationISJ_Li1EffLNS1L_9ScaleType4KindE0ELNS_15FloatRoundStyleE2ESJ_EENS1_15EpilogueDefaultEEEEEvvEEEEvNT_6ParamsE,"a",@progbits
	.sectionflags	@""
	.align	4
.nv.constant0._ZN7cutlass13device_kernelINS_4gemm6kernel13GemmUniversalIN4cute5tupleIJiiiiEEENS1_10collective13CollectiveMmaINS1_34MainloopSm90TmaGmmaWarpSpecializedILi5ENS5_IJNS4_1CILi2EEENSA_ILi1EEESC_EEENS1_35KernelTmaWarpSpecializedCooperativeEEENS5_IJNSA_ILi128EEENSA_ILi256EEESG_EEENS_6half_tENS5_IJlSC_lEEESJ_SK_NS4_8TiledMMAINS4_8MMA_AtomIJNS4_4SM904GMMA26MMA_64x256x16_F32F16F16_SSILNSO_5MajorE0ELSQ_0ELNSO_7ScaleInE1ELSR_1EEEEEENS4_6LayoutISD_NS5_IJSC_NSA_ILi0EEESV_EEEEENS5_IJNS4_10UnderscoreESY_SY_EEEEENS4_13SM90_TMA_LOADENS4_14ComposedLayoutINS4_7SwizzleILi3ELi4ELi3EEENS4_18smem_ptr_flag_bitsILi16EEENSU_INS5_IJNSA_ILi8EEENSA_ILi64EEEEEENS5_IJS18_SC_EEEEEEEvNS4_8identityENS4_23SM90_TMA_LOAD_MULTICASTES1C_vS1D_EENS_8epilogue10collective6detail29Sm90TmaWarpSpecializedAdapterINS1H_15DefaultEpilogueISJ_SK_SK_NS1G_6thread17LinearCombinationISJ_Li1EffLNS1L_9ScaleType4KindE0ELNS_15FloatRoundStyleE2ESJ_EENS1_15EpilogueDefaultEEEEEvvEEEEvNT_6ParamsE:
	.zero		1664


//--------------------- SYMBOLS --------------------------

	.type		.nv.reservedSmem.offset0,@object
	.size		.nv.reservedSmem.offset0,0x4
	.type		__assertfail,@function
